// auto-generated by cutlass_sweep.gemm — config: {"arch": "sm_90", "cluster_m": 1, "cluster_n": 1, "dtype": "int8", "dtype_b": "int8", "layout": "nt", "stages": 6, "tile_k": 32, "tile_m": 64, "tile_n": 256}
#include "cutlass/cutlass.h"
#include "cutlass/gemm/collective/collective_builder.hpp"
#include "cutlass/gemm/device/gemm_universal_adapter.h"
#include "cutlass/gemm/kernel/gemm_universal.hpp"
#include "cutlass/epilogue/collective/collective_builder.hpp"

using ElemA = int8_t;
using ElemB = int8_t;
using ElemCD = int8_t;
using Acc  = int32_t;
using TileShape    = cute::Shape<cute::_64, cute::_256, cute::_32>;
using ClusterShape = cute::Shape<cute::_1, cute::_1, cute::_1>;

using CollectiveEpilogue = typename cutlass::epilogue::collective::CollectiveBuilder<
    cutlass::arch::Sm90, cutlass::arch::OpClassTensorOp,
    TileShape, ClusterShape,
    cutlass::epilogue::collective::EpilogueTileAuto,
    Acc, Acc,
    ElemCD, cutlass::layout::RowMajor, 128 / cutlass::sizeof_bits<ElemCD>::value,
    ElemCD, cutlass::layout::RowMajor, 128 / cutlass::sizeof_bits<ElemCD>::value,
    cutlass::epilogue::collective::EpilogueScheduleAuto
  >::CollectiveOp;

using CollectiveMainloop = typename cutlass::gemm::collective::CollectiveBuilder<
    cutlass::arch::Sm90, cutlass::arch::OpClassTensorOp,
    ElemA, cutlass::layout::RowMajor, 128 / cutlass::sizeof_bits<ElemA>::value,
    ElemB, cutlass::layout::ColumnMajor, 128 / cutlass::sizeof_bits<ElemB>::value,
    Acc,
    TileShape, ClusterShape,
    cutlass::gemm::collective::StageCount<6>,
    cutlass::gemm::collective::KernelScheduleAuto
  >::CollectiveOp;

using GemmKernel = cutlass::gemm::kernel::GemmUniversal<
    cute::Shape<int,int,int,int>,
    CollectiveMainloop,
    CollectiveEpilogue
>;
using Gemm = cutlass::gemm::device::GemmUniversalAdapter<GemmKernel>;

// Force the device kernel symbol into the cubin without needing a host main.
auto* _anchor = &cutlass::device_kernel<GemmKernel>;


// ===== COMPILED SASS (sm_90a) =====

	.target	sm_90a

	.elftype	@"ET_EXEC"


//--------------------- .note.nv.tkinfo           --------------------------
	.section	.note.nv.tkinfo,"",@"SHT_NOTE"
	.sectionflags	@"SHF_NOTE_NV_TKINFO"
	.tkinfo
        /*0018*/ 	.word	0x00000002
        /*0030*/ 	.string	""
        /*0030*/ 	.string	"ptxas"
        /*0030*/ 	.string	"Cuda compilation tools, release 13.0, V13.0.88"
        /*0030*/ 	.string	"Build cuda_13.0.r13.0/compiler.36424714_0"
        /*0030*/ 	.string	"-arch sm_90a -m 64 "



//--------------------- .note.nv.cuinfo           --------------------------
	.section	.note.nv.cuinfo,"",@"SHT_NOTE"
	.sectionflags	@"SHF_NOTE_NV_CUINFO"
        /*0018*/ 	.short	0x0002
        /*001a*/ 	.short	0x005a
        /*001c*/ 	.short	0x0082
	.zero		2


//--------------------- .nv.info                  --------------------------
	.section	.nv.info,"",@"SHT_CUDA_INFO"
	.align	4


	//----- nvinfo : EIATTR_REGCOUNT
	.align		4
        /*0000*/ 	.byte	0x04, 0x2f
        /*0002*/ 	.short	(.L_15 - .L_14)
	.align		4
.L_14:
        /*0004*/ 	.word	index@(_ZN7cutlass13device_kernelINS_4gemm6kernel13GemmUniversalIN4cute5tupleIJiiiiEEENS1_10collective13CollectiveMmaINS1_34MainloopSm90TmaGmmaWarpSpecializedILi6ENS5_IJNS4_1CILi1EEESB_SB_EEENS1_32KernelTmaWarpSpecializedPingpongEEENS5_IJNSA_ILi64EEENSA_ILi256EEENSA_ILi32EEEEEEaNS5_IJlSB_lEEEaSJ_NS4_8TiledMMAINS4_8MMA_AtomIJNS4_4SM904GMMA27MMA_64x256x32_S32S8S8_SS_TNEEEENS4_6LayoutISC_NS5_IJNSA_ILi0EEESR_SR_EEEEENS5_IJNS4_10UnderscoreESU_SU_EEEEENS4_13SM90_TMA_LOADENS4_14ComposedLayoutINS4_7SwizzleILi1ELi4ELi3EEENS4_18smem_ptr_flag_bitsILi8EEENSQ_INS5_IJNSA_ILi8EEESH_EEENS5_IJSH_SB_EEEEEEEvNS4_8identityESX_S17_vS18_EENS_8epilogue10collective6detail29Sm90TmaWarpSpecializedAdapterINS1B_15DefaultEpilogueIaSJ_SJ_NS1A_6thread17LinearCombinationIaLi1EiiLNS1F_9ScaleType4KindE0ELNS_15FloatRoundStyleE2EaEENS1_15EpilogueDefaultEEEEEvvEEEEvNT_6ParamsE)
        /*0008*/ 	.word	0x000000a8


	//----- nvinfo : EIATTR_FRAME_SIZE
	.align		4
.L_15:
        /*000c*/ 	.byte	0x04, 0x11
        /*000e*/ 	.short	(.L_17 - .L_16)
	.align		4
.L_16:
        /*0010*/ 	.word	index@(_ZN7cutlass13device_kernelINS_4gemm6kernel13GemmUniversalIN4cute5tupleIJiiiiEEENS1_10collective13CollectiveMmaINS1_34MainloopSm90TmaGmmaWarpSpecializedILi6ENS5_IJNS4_1CILi1EEESB_SB_EEENS1_32KernelTmaWarpSpecializedPingpongEEENS5_IJNSA_ILi64EEENSA_ILi256EEENSA_ILi32EEEEEEaNS5_IJlSB_lEEEaSJ_NS4_8TiledMMAINS4_8MMA_AtomIJNS4_4SM904GMMA27MMA_64x256x32_S32S8S8_SS_TNEEEENS4_6LayoutISC_NS5_IJNSA_ILi0EEESR_SR_EEEEENS5_IJNS4_10UnderscoreESU_SU_EEEEENS4_13SM90_TMA_LOADENS4_14ComposedLayoutINS4_7SwizzleILi1ELi4ELi3EEENS4_18smem_ptr_flag_bitsILi8EEENSQ_INS5_IJNSA_ILi8EEESH_EEENS5_IJSH_SB_EEEEEEEvNS4_8identityESX_S17_vS18_EENS_8epilogue10collective6detail29Sm90TmaWarpSpecializedAdapterINS1B_15DefaultEpilogueIaSJ_SJ_NS1A_6thread17LinearCombinationIaLi1EiiLNS1F_9ScaleType4KindE0ELNS_15FloatRoundStyleE2EaEENS1_15EpilogueDefaultEEEEEvvEEEEvNT_6ParamsE)
        /*0014*/ 	.word	0x00000008


	//----- nvinfo : EIATTR_MIN_STACK_SIZE
	.align		4
.L_17:
        /*0018*/ 	.byte	0x04, 0x12
        /*001a*/ 	.short	(.L_19 - .L_18)
	.align		4
.L_18:
        /*001c*/ 	.word	index@(_ZN7cutlass13device_kernelINS_4gemm6kernel13GemmUniversalIN4cute5tupleIJiiiiEEENS1_10collective13CollectiveMmaINS1_34MainloopSm90TmaGmmaWarpSpecializedILi6ENS5_IJNS4_1CILi1EEESB_SB_EEENS1_32KernelTmaWarpSpecializedPingpongEEENS5_IJNSA_ILi64EEENSA_ILi256EEENSA_ILi32EEEEEEaNS5_IJlSB_lEEEaSJ_NS4_8TiledMMAINS4_8MMA_AtomIJNS4_4SM904GMMA27MMA_64x256x32_S32S8S8_SS_TNEEEENS4_6LayoutISC_NS5_IJNSA_ILi0EEESR_SR_EEEEENS5_IJNS4_10UnderscoreESU_SU_EEEEENS4_13SM90_TMA_LOADENS4_14ComposedLayoutINS4_7SwizzleILi1ELi4ELi3EEENS4_18smem_ptr_flag_bitsILi8EEENSQ_INS5_IJNSA_ILi8EEESH_EEENS5_IJSH_SB_EEEEEEEvNS4_8identityESX_S17_vS18_EENS_8epilogue10collective6detail29Sm90TmaWarpSpecializedAdapterINS1B_15DefaultEpilogueIaSJ_SJ_NS1A_6thread17LinearCombinationIaLi1EiiLNS1F_9ScaleType4KindE0ELNS_15FloatRoundStyleE2EaEENS1_15EpilogueDefaultEEEEEvvEEEEvNT_6ParamsE)
        /*0020*/ 	.word	0x00000008
.L_19:


//--------------------- .nv.compat                --------------------------
	.section	.nv.compat,"",@"SHT_CUDA_COMPAT_INFO"
	.align	4
        /*0000*/ 	.byte	0x02, 0x09, 0x01, 0x00, 0x02, 0x02, 0x04, 0x00, 0x02, 0x05, 0x05, 0x00, 0x03, 0x07, 0x01, 0x01
        /*0010*/ 	.byte	0x02, 0x03, 0x01, 0x00, 0x02, 0x06, 0x01, 0x00, 0x04, 0x0b, 0x08, 0x00, 0x00, 0x00, 0x00, 0x00
        /*0020*/ 	.byte	0x00, 0x00, 0x00, 0x00


//--------------------- .nv.info._ZN7cutlass13device_kernelINS_4gemm6kernel13GemmUniversalIN4cute5tupleIJiiiiEEENS1_10collective13CollectiveMmaINS1_34MainloopSm90TmaGmmaWarpSpecializedILi6ENS5_IJNS4_1CILi1EEESB_SB_EEENS1_32KernelTmaWarpSpecializedPingpongEEENS5_IJNSA_ILi64EEENSA_ILi256EEENSA_ILi32EEEEEEaNS5_IJlSB_lEEEaSJ_NS4_8TiledMMAINS4_8MMA_AtomIJNS4_4SM904GMMA27MMA_64x256x32_S32S8S8_SS_TNEEEENS4_6LayoutISC_NS5_IJNSA_ILi0EEESR_SR_EEEEENS5_IJNS4_10UnderscoreESU_SU_EEEEENS4_13SM90_TMA_LOADENS4_14ComposedLayoutINS4_7SwizzleILi1ELi4ELi3EEENS4_18smem_ptr_flag_bitsILi8EEENSQ_INS5_IJNSA_ILi8EEESH_EEENS5_IJSH_SB_EEEEEEEvNS4_8identityESX_S17_vS18_EENS_8epilogue10collective6detail29Sm90TmaWarpSpecializedAdapterINS1B_15DefaultEpilogueIaSJ_SJ_NS1A_6thread17LinearCombinationIaLi1EiiLNS1F_9ScaleType4KindE0ELNS_15FloatRoundStyleE2EaEENS1_15EpilogueDefaultEEEEEvvEEEEvNT_6ParamsE --------------------------
	.section	.nv.info._ZN7cutlass13device_kernelINS_4gemm6kernel13GemmUniversalIN4cute5tupleIJiiiiEEENS1_10collective13CollectiveMmaINS1_34MainloopSm90TmaGmmaWarpSpecializedILi6ENS5_IJNS4_1CILi1EEESB_SB_EEENS1_32KernelTmaWarpSpecializedPingpongEEENS5_IJNSA_ILi64EEENSA_ILi256EEENSA_ILi32EEEEEEaNS5_IJlSB_lEEEaSJ_NS4_8TiledMMAINS4_8MMA_AtomIJNS4_4SM904GMMA27MMA_64x256x32_S32S8S8_SS_TNEEEENS4_6LayoutISC_NS5_IJNSA_ILi0EEESR_SR_EEEEENS5_IJNS4_10UnderscoreESU_SU_EEEEENS4_13SM90_TMA_LOADENS4_14ComposedLayoutINS4_7SwizzleILi1ELi4ELi3EEENS4_18smem_ptr_flag_bitsILi8EEENSQ_INS5_IJNSA_ILi8EEESH_EEENS5_IJSH_SB_EEEEEEEvNS4_8identityESX_S17_vS18_EENS_8epilogue10collective6detail29Sm90TmaWarpSpecializedAdapterINS1B_15DefaultEpilogueIaSJ_SJ_NS1A_6thread17LinearCombinationIaLi1EiiLNS1F_9ScaleType4KindE0ELNS_15FloatRoundStyleE2EaEENS1_15EpilogueDefaultEEEEEvvEEEEvNT_6ParamsE,"",@"SHT_CUDA_INFO"
	.sectionflags	@""
	.align	4


	//----- nvinfo : EIATTR_CUDA_API_VERSION
	.align		4
        /*0000*/ 	.byte	0x04, 0x37
        /*0002*/ 	.short	(.L_21 - .L_20)
.L_20:
        /*0004*/ 	.word	0x00000082


	//----- nvinfo : EIATTR_KPARAM_INFO
	.align		4
.L_21:
        /*0008*/ 	.byte	0x04, 0x17
        /*000a*/ 	.short	(.L_23 - .L_22)
.L_22:
        /*000c*/ 	.word	0x00000000
        /*0010*/ 	.short	0x0000
        /*0012*/ 	.short	0x0070
        /*0014*/ 	.byte	0x00, 0xf0, 0x01, 0x10


	//----- nvinfo : EIATTR_SPARSE_MMA_MASK
	.align		4
.L_23:
        /*0018*/ 	.byte	0x03, 0x50
        /*001a*/ 	.short	0x0000


	//----- nvinfo : EIATTR_MAXREG_COUNT
	.align		4
        /*001c*/ 	.byte	0x03, 0x1b
        /*001e*/ 	.short	0x00a8


	//----- nvinfo : EIATTR_NUM_BARRIERS
	.align		4
        /*0020*/ 	.byte	0x02, 0x4c
        /*0022*/ 	.byte	0x01
	.zero		1


	//----- nvinfo : EIATTR_EXTERNS
	.align		4
        /*0024*/ 	.byte	0x04, 0x0f
        /*0026*/ 	.short	(.L_25 - .L_24)


	//   ....[0]....
	.align		4
.L_24:
        /*0028*/ 	.word	index@(__assertfail)


	//----- nvinfo : EIATTR_ANNOTATIONS
	.align		4
.L_25:
        /*002c*/ 	.byte	0x04, 0x55
        /*002e*/ 	.short	(.L_27 - .L_26)


	//   ....[0]....
.L_26:
        /*0030*/ 	.word	0x00000001
        /*0034*/ 	.byte	0x10, 0x0b, 0x00, 0x00, 0x01, 0x00, 0x00, 0x00, 0x50, 0x80, 0x00, 0x00, 0x01, 0x00, 0x00, 0x00
        /*0044*/ 	.byte	0x60, 0x8c, 0x00, 0x00


	//----- nvinfo : EIATTR_MERCURY_ISA_VERSION
	.align		4
.L_27:
        /*0048*/ 	.byte	0x03, 0x5f
        /*004a*/ 	.short	0x0101


	//----- nvinfo : EIATTR_INT_WARP_WIDE_INSTR_OFFSETS
	.align		4
        /*004c*/ 	.byte	0x04, 0x31
        /*004e*/ 	.short	(.L_29 - .L_28)


	//   ....[0]....
.L_28:
        /*0050*/ 	.word	0x00000420


	//   ....[1]....
        /*0054*/ 	.word	0x00000440


	//   ....[2]....
        /*0058*/ 	.word	0x000004c0


	//   ....[3]....
        /*005c*/ 	.word	0x000004d0


	//   ....[4]....
        /*0060*/ 	.word	0x000004e0


	//   ....[5]....
        /*0064*/ 	.word	0x00000500


	//   ....[6]....
        /*0068*/ 	.word	0x00000590


	//   ....[7]....
        /*006c*/ 	.word	0x000005b0


	//----- nvinfo : EIATTR_COOP_GROUP_MASK_REGIDS
	.align		4
.L_29:
        /*0070*/ 	.byte	0x04, 0x29
        /*0072*/ 	.short	(.L_31 - .L_30)


	//   ....[0]....
.L_30:
        /*0074*/ 	.word	0xffffffff


	//   ....[1]....
        /*0078*/ 	.word	0xffffffff


	//   ....[2]....
        /*007c*/ 	.word	0xffffffff


	//   ....[3]....
        /*0080*/ 	.word	0xffffffff


	//   ....[4]....
        /*0084*/ 	.word	0xffffffff


	//   ....[5]....
        /*0088*/ 	.word	0xffffffff


	//----- nvinfo : EIATTR_COOP_GROUP_INSTR_OFFSETS
	.align		4
.L_31:
        /*008c*/ 	.byte	0x04, 0x28
        /*008e*/ 	.short	(.L_33 - .L_32)


	//   ....[0]....
.L_32:
        /*0090*/ 	.word	0x00000070


	//   ....[1]....
        /*0094*/ 	.word	0x00000080


	//   ....[2]....
        /*0098*/ 	.word	0x00000140


	//   ....[3]....
        /*009c*/ 	.word	0x00000310


	//   ....[4]....
        /*00a0*/ 	.word	0x00000350


	//   ....[5]....
        /*00a4*/ 	.word	0x000003a0


	//----- nvinfo : EIATTR_REG_RECONFIG
	.align		4
.L_33:
        /*00a8*/ 	.byte	0x01, 0x54
	.zero		2


	//----- nvinfo : EIATTR_SYSCALL_OFFSETS
	.align		4
        /*00ac*/ 	.byte	0x04, 0x46
        /*00ae*/ 	.short	(.L_35 - .L_34)


	//   ....[0]....
.L_34:
        /*00b0*/ 	.word	0x000015b0


	//----- nvinfo : EIATTR_MBARRIER_INSTR_OFFSETS
	.align		4
.L_35:
        /*00b4*/ 	.byte	0x04, 0x39
        /*00b6*/ 	.short	(.L_37 - .L_36)


	//   ....[0]....
.L_36:
        /*00b8*/ 	.word	0x00000240
        /*00bc*/ 	.word	0x000000ff
        /*00c0*/ 	.word	0x00000000
        /*00c4*/ 	.short	0x0100
        /*00c6*/ 	.byte	0x08
	.zero		1


	//   ....[1]....
        /*00c8*/ 	.word	0x00000250
        /*00cc*/ 	.word	0x000000ff
        /*00d0*/ 	.word	0x00000030
        /*00d4*/ 	.short	0x0100
        /*00d6*/ 	.byte	0x08
	.zero		1


	//   ....[2]....
        /*00d8*/ 	.word	0x00000260
        /*00dc*/ 	.word	0x000000ff
        /*00e0*/ 	.word	0x00000008
        /*00e4*/ 	.short	0x0100
        /*00e6*/ 	.byte	0x08
	.zero		1


	//   ....[3]....
        /*00e8*/ 	.word	0x00000270
        /*00ec*/ 	.word	0x000000ff
        /*00f0*/ 	.word	0x00000038
        /*00f4*/ 	.short	0x0100
        /*00f6*/ 	.byte	0x08
	.zero		1


	//   ....[4]....
        /*00f8*/ 	.word	0x00000280
        /*00fc*/ 	.word	0x000000ff
        /*0100*/ 	.word	0x00000010
        /*0104*/ 	.short	0x0100
        /*0106*/ 	.byte	0x08
	.zero		1


	//   ....[5]....
        /*0108*/ 	.word	0x00000290
        /*010c*/ 	.word	0x000000ff
        /*0110*/ 	.word	0x00000040
        /*0114*/ 	.short	0x0100
        /*0116*/ 	.byte	0x08
	.zero		1


	//   ....[6]....
        /*0118*/ 	.word	0x000002a0
        /*011c*/ 	.word	0x000000ff
        /*0120*/ 	.word	0x00000018
        /*0124*/ 	.short	0x0100
        /*0126*/ 	.byte	0x08
	.zero		1


	//   ....[7]....
        /*0128*/ 	.word	0x000002b0
        /*012c*/ 	.word	0x000000ff
        /*0130*/ 	.word	0x00000048
        /*0134*/ 	.short	0x0100
        /*0136*/ 	.byte	0x08
	.zero		1


	//   ....[8]....
        /*0138*/ 	.word	0x000002c0
        /*013c*/ 	.word	0x000000ff
        /*0140*/ 	.word	0x00000020
        /*0144*/ 	.short	0x0100
        /*0146*/ 	.byte	0x08
	.zero		1


	//   ....[9]....
        /*0148*/ 	.word	0x000002d0
        /*014c*/ 	.word	0x000000ff
        /*0150*/ 	.word	0x00000050
        /*0154*/ 	.short	0x0100
        /*0156*/ 	.byte	0x08
	.zero		1


	//   ....[10]....
        /*0158*/ 	.word	0x000002e0
        /*015c*/ 	.word	0x000000ff
        /*0160*/ 	.word	0x00000028
        /*0164*/ 	.short	0x0100
        /*0166*/ 	.byte	0x08
	.zero		1


	//   ....[11]....
        /*0168*/ 	.word	0x000002f0
        /*016c*/ 	.word	0x000000ff
        /*0170*/ 	.word	0x00000058
        /*0174*/ 	.short	0x0100
        /*0176*/ 	.byte	0x08
	.zero		1


	//   ....[12]....
        /*0178*/ 	.word	0x000005f0
        /*017c*/ 	.word	0x000000ff
        /*0180*/ 	.word	0x00000090
        /*0184*/ 	.short	0x0100
        /*0186*/ 	.byte	0x08
	.zero		1


	//   ....[13]....
        /*0188*/ 	.word	0x00000660
        /*018c*/ 	.word	0x000000ff
        /*0190*/ 	.word	0x00000098
        /*0194*/ 	.short	0x0100
        /*0196*/ 	.byte	0x08
	.zero		1


	//   ....[14]....
        /*0198*/ 	.word	0x00000680
        /*019c*/ 	.word	0x000000ff
        /*01a0*/ 	.word	0x00000070
        /*01a4*/ 	.short	0x0100
        /*01a6*/ 	.byte	0x09
	.zero		1


	//   ....[15]....
        /*01a8*/ 	.word	0x00000690
        /*01ac*/ 	.word	0x000000ff
        /*01b0*/ 	.word	0x00000078
        /*01b4*/ 	.short	0x0100
        /*01b6*/ 	.byte	0x09
	.zero		1


	//   ....[16]....
        /*01b8*/ 	.word	0x000006a0
        /*01bc*/ 	.word	0x000000ff
        /*01c0*/ 	.word	0x00000080
        /*01c4*/ 	.short	0x0100
        /*01c6*/ 	.byte	0x09
	.zero		1


	//   ....[17]....
        /*01c8*/ 	.word	0x000006b0
        /*01cc*/ 	.word	0x000000ff
        /*01d0*/ 	.word	0x00000088
        /*01d4*/ 	.short	0x0100
        /*01d6*/ 	.byte	0x09
	.zero		1


	//   ....[18]....
        /*01d8*/ 	.word	0x00001490
        /*01dc*/ 	.word	0x0000009f
        /*01e0*/ 	.word	0x00000000
        /*01e4*/ 	.short	0x010a
        /*01e6*/ 	.byte	0x2a
	.zero		1


	//   ....[19]....
        /*01e8*/ 	.word	0x00001640
        /*01ec*/ 	.word	0x00000003
        /*01f0*/ 	.word	0x00000000
        /*01f4*/ 	.short	0x010a
        /*01f6*/ 	.byte	0x3f
	.zero		1


	//   ....[20]....
        /*01f8*/ 	.word	0x000016a0
        /*01fc*/ 	.word	0x00000003
        /*0200*/ 	.word	0x00000000
        /*0204*/ 	.short	0x010a
        /*0206*/ 	.byte	0x3f
	.zero		1


	//   ....[21]....
        /*0208*/ 	.word	0x00001890
        /*020c*/ 	.word	0x000000ff
        /*0210*/ 	.word	0x00000000
        /*0214*/ 	.short	0x010a
        /*0216*/ 	.byte	0x04
	.zero		1


	//   ....[22]....
        /*0218*/ 	.word	0x000018d0
        /*021c*/ 	.word	0x000000ff
        /*0220*/ 	.word	0x00000000
        /*0224*/ 	.short	0x010a
        /*0226*/ 	.byte	0x04
	.zero		1


	//   ....[23]....
        /*0228*/ 	.word	0x000019c0
        /*022c*/ 	.word	0x000000ff
        /*0230*/ 	.word	0x00000000
        /*0234*/ 	.short	0x0101
        /*0236*/ 	.byte	0x04
	.zero		1


	//   ....[24]....
        /*0238*/ 	.word	0x00001ab0
        /*023c*/ 	.word	0x0000009e
        /*0240*/ 	.word	0x00000000
        /*0244*/ 	.short	0x0101
        /*0246*/ 	.byte	0x2d
	.zero		1


	//   ....[25]....
        /*0248*/ 	.word	0x00001b80
        /*024c*/ 	.word	0x000000ff
        /*0250*/ 	.word	0x00000000
        /*0254*/ 	.short	0x0101
        /*0256*/ 	.byte	0x06
	.zero		1


	//   ....[26]....
        /*0258*/ 	.word	0x00001c30
        /*025c*/ 	.word	0x0000009f
        /*0260*/ 	.word	0x00000010
        /*0264*/ 	.short	0x010a
        /*0266*/ 	.byte	0x2a
	.zero		1


	//   ....[27]....
        /*0268*/ 	.word	0x00008070
        /*026c*/ 	.word	0x000000a0
        /*0270*/ 	.word	0x00000000
        /*0274*/ 	.short	0x0101
        /*0276*/ 	.byte	0x2d
	.zero		1


	//   ....[28]....
        /*0278*/ 	.word	0x000089d0
        /*027c*/ 	.word	0x0000000a
        /*0280*/ 	.word	0x00000030
        /*0284*/ 	.short	0x010a
        /*0286*/ 	.byte	0x3f
	.zero		1


	//   ....[29]....
        /*0288*/ 	.word	0x00008d70
        /*028c*/ 	.word	0x00000005
        /*0290*/ 	.word	0x00000098
        /*0294*/ 	.short	0x0101
        /*0296*/ 	.byte	0x3f
	.zero		1


	//   ....[30]....
        /*0298*/ 	.word	0x000094f0
        /*029c*/ 	.word	0x00000009
        /*02a0*/ 	.word	0x00000000
        /*02a4*/ 	.short	0x010a
        /*02a6*/ 	.byte	0x3f
	.zero		1


	//   ....[31]....
        /*02a8*/ 	.word	0x00009570
        /*02ac*/ 	.word	0x00000008
        /*02b0*/ 	.word	0x00000000
        /*02b4*/ 	.short	0x010a
        /*02b6*/ 	.byte	0x3f
	.zero		1


	//   ....[32]....
        /*02b8*/ 	.word	0x00009600
        /*02bc*/ 	.word	0x00000009
        /*02c0*/ 	.word	0x00000000
        /*02c4*/ 	.short	0x010a
        /*02c6*/ 	.byte	0x3f
	.zero		1


	//   ....[33]....
        /*02c8*/ 	.word	0x00009690
        /*02cc*/ 	.word	0x00000008
        /*02d0*/ 	.word	0x00000000
        /*02d4*/ 	.short	0x010a
        /*02d6*/ 	.byte	0x3f
	.zero		1


	//   ....[34]....
        /*02d8*/ 	.word	0x00009720
        /*02dc*/ 	.word	0x0000000b
        /*02e0*/ 	.word	0x00000000
        /*02e4*/ 	.short	0x010a
        /*02e6*/ 	.byte	0x3f
	.zero		1


	//   ....[35]....
        /*02e8*/ 	.word	0x000097b0
        /*02ec*/ 	.word	0x00000003
        /*02f0*/ 	.word	0x00000000
        /*02f4*/ 	.short	0x010a
        /*02f6*/ 	.byte	0x3f
	.zero		1


	//   ....[36]....
        /*02f8*/ 	.word	0x00009810
        /*02fc*/ 	.word	0x0000009d
        /*0300*/ 	.word	0x00000000
        /*0304*/ 	.short	0x010a
        /*0306*/ 	.byte	0x3f
	.zero		1


	//   ....[37]....
        /*0308*/ 	.word	0x00009860
        /*030c*/ 	.word	0x00000003
        /*0310*/ 	.word	0x00000000
        /*0314*/ 	.short	0x010a
        /*0316*/ 	.byte	0x3f
	.zero		1


	//   ....[38]....
        /*0318*/ 	.word	0x000098c0
        /*031c*/ 	.word	0x00000004
        /*0320*/ 	.word	0x00000000
        /*0324*/ 	.short	0x010a
        /*0326*/ 	.byte	0x3f
	.zero		1


	//   ....[39]....
        /*0328*/ 	.word	0x00009910
        /*032c*/ 	.word	0x0000009d
        /*0330*/ 	.word	0x00000010
        /*0334*/ 	.short	0x010a
        /*0336*/ 	.byte	0x3f
	.zero		1


	//   ....[40]....
        /*0338*/ 	.word	0x000099e0
        /*033c*/ 	.word	0x0000000a
        /*0340*/ 	.word	0x00000030
        /*0344*/ 	.short	0x010a
        /*0346*/ 	.byte	0x3f
	.zero		1


	//   ....[41]....
        /*0348*/ 	.word	0x00009ab0
        /*034c*/ 	.word	0x00000009
        /*0350*/ 	.word	0x00000000
        /*0354*/ 	.short	0x010a
        /*0356*/ 	.byte	0x3f
	.zero		1


	//   ....[42]....
        /*0358*/ 	.word	0x00009b00
        /*035c*/ 	.word	0x00000008
        /*0360*/ 	.word	0x00000000
        /*0364*/ 	.short	0x010a
        /*0366*/ 	.byte	0x3f
	.zero		1


	//   ....[43]....
        /*0368*/ 	.word	0x00009b50
        /*036c*/ 	.word	0x00000009
        /*0370*/ 	.word	0x00000000
        /*0374*/ 	.short	0x010a
        /*0376*/ 	.byte	0x3f
	.zero		1


	//   ....[44]....
        /*0378*/ 	.word	0x00009ba0
        /*037c*/ 	.word	0x00000008
        /*0380*/ 	.word	0x00000000
        /*0384*/ 	.short	0x010a
        /*0386*/ 	.byte	0x3f
	.zero		1


	//   ....[45]....
        /*0388*/ 	.word	0x00009bf0
        /*038c*/ 	.word	0x0000000b
        /*0390*/ 	.word	0x00000000
        /*0394*/ 	.short	0x010a
        /*0396*/ 	.byte	0x3f
	.zero		1


	//----- nvinfo : EIATTR_NUM_MBARRIERS
	.align		4
.L_37:
        /*0398*/ 	.byte	0x03, 0x38
        /*039a*/ 	.short	0x0012


	//----- nvinfo : EIATTR_EXIT_INSTR_OFFSETS
	.align		4
        /*039c*/ 	.byte	0x04, 0x1c
        /*039e*/ 	.short	(.L_39 - .L_38)


	//   ....[0]....
.L_38:
        /*03a0*/ 	.word	0x000011c0


	//   ....[1]....
        /*03a4*/ 	.word	0x00001220


	//   ....[2]....
        /*03a8*/ 	.word	0x00008700


	//   ....[3]....
        /*03ac*/ 	.word	0x00008730


	//   ....[4]....
        /*03b0*/ 	.word	0x00009800


	//----- nvinfo : EIATTR_MAX_THREADS
	.align		4
.L_39:
        /*03b4*/ 	.byte	0x04, 0x05
        /*03b6*/ 	.short	(.L_41 - .L_40)
.L_40:
        /*03b8*/ 	.word	0x00000180
        /*03bc*/ 	.word	0x00000001
        /*03c0*/ 	.word	0x00000001


	//----- nvinfo : EIATTR_CRS_STACK_SIZE
	.align		4
.L_41:
        /*03c4*/ 	.byte	0x04, 0x1e
        /*03c6*/ 	.short	(.L_43 - .L_42)
.L_42:
        /*03c8*/ 	.word	0x00000000


	//----- nvinfo : EIATTR_CBANK_PARAM_SIZE
	.align		4
.L_43:
        /*03cc*/ 	.byte	0x03, 0x19
        /*03ce*/ 	.short	0x0470


	//----- nvinfo : EIATTR_PARAM_CBANK
	.align		4
        /*03d0*/ 	.byte	0x04, 0x0a
        /*03d2*/ 	.short	(.L_45 - .L_44)
	.align		4
.L_44:
        /*03d4*/ 	.word	index@(.nv.constant0._ZN7cutlass13device_kernelINS_4gemm6kernel13GemmUniversalIN4cute5tupleIJiiiiEEENS1_10collective13CollectiveMmaINS1_34MainloopSm90TmaGmmaWarpSpecializedILi6ENS5_IJNS4_1CILi1EEESB_SB_EEENS1_32KernelTmaWarpSpecializedPingpongEEENS5_IJNSA_ILi64EEENSA_ILi256EEENSA_ILi32EEEEEEaNS5_IJlSB_lEEEaSJ_NS4_8TiledMMAINS4_8MMA_AtomIJNS4_4SM904GMMA27MMA_64x256x32_S32S8S8_SS_TNEEEENS4_6LayoutISC_NS5_IJNSA_ILi0EEESR_SR_EEEEENS5_IJNS4_10UnderscoreESU_SU_EEEEENS4_13SM90_TMA_LOADENS4_14ComposedLayoutINS4_7SwizzleILi1ELi4ELi3EEENS4_18smem_ptr_flag_bitsILi8EEENSQ_INS5_IJNSA_ILi8EEESH_EEENS5_IJSH_SB_EEEEEEEvNS4_8identityESX_S17_vS18_EENS_8epilogue10collective6detail29Sm90TmaWarpSpecializedAdapterINS1B_15DefaultEpilogueIaSJ_SJ_NS1A_6thread17LinearCombinationIaLi1EiiLNS1F_9ScaleType4KindE0ELNS_15FloatRoundStyleE2EaEENS1_15EpilogueDefaultEEEEEvvEEEEvNT_6ParamsE)
        /*03d8*/ 	.short	0x0210
        /*03da*/ 	.short	0x0470


	//----- nvinfo : EIATTR_SW_WAR
	.align		4
.L_45:
        /*03dc*/ 	.byte	0x04, 0x36
        /*03de*/ 	.short	(.L_47 - .L_46)
.L_46:
        /*03e0*/ 	.word	0x00000008
.L_47:


//--------------------- .nv.callgraph             --------------------------
	.section	.nv.callgraph,"",@"SHT_CUDA_CALLGRAPH"
	.align	4
	.sectionentsize	8
	.align		4
        /*0000*/ 	.word	0x00000000
	.align		4
        /*0004*/ 	.word	0xffffffff
	.align		4
        /*0008*/ 	.word	index@(_ZN7cutlass13device_kernelINS_4gemm6kernel13GemmUniversalIN4cute5tupleIJiiiiEEENS1_10collective13CollectiveMmaINS1_34MainloopSm90TmaGmmaWarpSpecializedILi6ENS5_IJNS4_1CILi1EEESB_SB_EEENS1_32KernelTmaWarpSpecializedPingpongEEENS5_IJNSA_ILi64EEENSA_ILi256EEENSA_ILi32EEEEEEaNS5_IJlSB_lEEEaSJ_NS4_8TiledMMAINS4_8MMA_AtomIJNS4_4SM904GMMA27MMA_64x256x32_S32S8S8_SS_TNEEEENS4_6LayoutISC_NS5_IJNSA_ILi0EEESR_SR_EEEEENS5_IJNS4_10UnderscoreESU_SU_EEEEENS4_13SM90_TMA_LOADENS4_14ComposedLayoutINS4_7SwizzleILi1ELi4ELi3EEENS4_18smem_ptr_flag_bitsILi8EEENSQ_INS5_IJNSA_ILi8EEESH_EEENS5_IJSH_SB_EEEEEEEvNS4_8identityESX_S17_vS18_EENS_8epilogue10collective6detail29Sm90TmaWarpSpecializedAdapterINS1B_15DefaultEpilogueIaSJ_SJ_NS1A_6thread17LinearCombinationIaLi1EiiLNS1F_9ScaleType4KindE0ELNS_15FloatRoundStyleE2EaEENS1_15EpilogueDefaultEEEEEvvEEEEvNT_6ParamsE)
	.align		4
        /*000c*/ 	.word	index@(__assertfail)
	.align		4
        /*0010*/ 	.word	0x00000000
	.align		4
        /*0014*/ 	.word	0xfffffffe
	.align		4
        /*0018*/ 	.word	0x00000000
	.align		4
        /*001c*/ 	.word	0xfffffffd
	.align		4
        /*0020*/ 	.word	0x00000000
	.align		4
        /*0024*/ 	.word	0xfffffffc


//--------------------- .nv.constant4             --------------------------
	.section	.nv.constant4,"a",@progbits
	.align	8
	.align		8
.nv.constant4:
        /*0000*/ 	.dword	__assertfail
	.align		8
        /*0008*/ 	.dword	__unnamed_1
	.align		8
        /*0010*/ 	.dword	_ZN40_INTERNAL_17d21fcf_4_k_cu_75cb837e_240064cuda3std3__45__cpo5beginE
	.align		8
        /*0018*/ 	.dword	_ZN40_INTERNAL_17d21fcf_4_k_cu_75cb837e_240064cuda3std3__45__cpo3endE
	.align		8
        /*0020*/ 	.dword	_ZN40_INTERNAL_17d21fcf_4_k_cu_75cb837e_240064cuda3std3__45__cpo6cbeginE
	.align		8
        /*0028*/ 	.dword	_ZN40_INTERNAL_17d21fcf_4_k_cu_75cb837e_240064cuda3std3__45__cpo4cendE
	.align		8
        /*0030*/ 	.dword	_ZN40_INTERNAL_17d21fcf_4_k_cu_75cb837e_240064cuda3std3__442_GLOBAL__N__17d21fcf_4_k_cu_75cb837e_240066ignoreE
	.align		8
        /*0038*/ 	.dword	_ZN40_INTERNAL_17d21fcf_4_k_cu_75cb837e_240064cuda3std3__419piecewise_constructE
	.align		8
        /*0040*/ 	.dword	_ZN40_INTERNAL_17d21fcf_4_k_cu_75cb837e_240064cuda3std3__48in_placeE
	.align		8
        /*0048*/ 	.dword	_ZN40_INTERNAL_17d21fcf_4_k_cu_75cb837e_240064cuda3std6ranges3__45__cpo4swapE
	.align		8
        /*0050*/ 	.dword	_ZN40_INTERNAL_17d21fcf_4_k_cu_75cb837e_240064cuda3std6ranges3__45__cpo9iter_moveE
	.align		8
        /*0058*/ 	.dword	_ZN40_INTERNAL_17d21fcf_4_k_cu_75cb837e_240064cute7productE
	.align		8
        /*0060*/ 	.dword	_ZN40_INTERNAL_17d21fcf_4_k_cu_75cb837e_240064cute1_E
	.align		8
        /*0068*/ 	.dword	$str$22
	.align		8
        /*0070*/ 	.dword	$str$23


//--------------------- .text._ZN7cutlass13device_kernelINS_4gemm6kernel13GemmUniversalIN4cute5tupleIJiiiiEEENS1_10collective13CollectiveMmaINS1_34MainloopSm90TmaGmmaWarpSpecializedILi6ENS5_IJNS4_1CILi1EEESB_SB_EEENS1_32KernelTmaWarpSpecializedPingpongEEENS5_IJNSA_ILi64EEENSA_ILi256EEENSA_ILi32EEEEEEaNS5_IJlSB_lEEEaSJ_NS4_8TiledMMAINS4_8MMA_AtomIJNS4_4SM904GMMA27MMA_64x256x32_S32S8S8_SS_TNEEEENS4_6LayoutISC_NS5_IJNSA_ILi0EEESR_SR_EEEEENS5_IJNS4_10UnderscoreESU_SU_EEEEENS4_13SM90_TMA_LOADENS4_14ComposedLayoutINS4_7SwizzleILi1ELi4ELi3EEENS4_18smem_ptr_flag_bitsILi8EEENSQ_INS5_IJNSA_ILi8EEESH_EEENS5_IJSH_SB_EEEEEEEvNS4_8identityESX_S17_vS18_EENS_8epilogue10collective6detail29Sm90TmaWarpSpecializedAdapterINS1B_15DefaultEpilogueIaSJ_SJ_NS1A_6thread17LinearCombinationIaLi1EiiLNS1F_9ScaleType4KindE0ELNS_15FloatRoundStyleE2EaEENS1_15EpilogueDefaultEEEEEvvEEEEvNT_6ParamsE --------------------------
	.section	.text._ZN7cutlass13device_kernelINS_4gemm6kernel13GemmUniversalIN4cute5tupleIJiiiiEEENS1_10collective13CollectiveMmaINS1_34MainloopSm90TmaGmmaWarpSpecializedILi6ENS5_IJNS4_1CILi1EEESB_SB_EEENS1_32KernelTmaWarpSpecializedPingpongEEENS5_IJNSA_ILi64EEENSA_ILi256EEENSA_ILi32EEEEEEaNS5_IJlSB_lEEEaSJ_NS4_8TiledMMAINS4_8MMA_AtomIJNS4_4SM904GMMA27MMA_64x256x32_S32S8S8_SS_TNEEEENS4_6LayoutISC_NS5_IJNSA_ILi0EEESR_SR_EEEEENS5_IJNS4_10UnderscoreESU_SU_EEEEENS4_13SM90_TMA_LOADENS4_14ComposedLayoutINS4_7SwizzleILi1ELi4ELi3EEENS4_18smem_ptr_flag_bitsILi8EEENSQ_INS5_IJNSA_ILi8EEESH_EEENS5_IJSH_SB_EEEEEEEvNS4_8identityESX_S17_vS18_EENS_8epilogue10collective6detail29Sm90TmaWarpSpecializedAdapterINS1B_15DefaultEpilogueIaSJ_SJ_NS1A_6thread17LinearCombinationIaLi1EiiLNS1F_9ScaleType4KindE0ELNS_15FloatRoundStyleE2EaEENS1_15EpilogueDefaultEEEEEvvEEEEvNT_6ParamsE,"ax",@progbits
	.align	128
.text._ZN7cutlass13device_kernelINS_4gemm6kernel13GemmUniversalIN4cute5tupleIJiiiiEEENS1_10collective13CollectiveMmaINS1_34MainloopSm90TmaGmmaWarpSpecializedILi6ENS5_IJNS4_1CILi1EEESB_SB_EEENS1_32KernelTmaWarpSpecializedPingpongEEENS5_IJNSA_ILi64EEENSA_ILi256EEENSA_ILi32EEEEEEaNS5_IJlSB_lEEEaSJ_NS4_8TiledMMAINS4_8MMA_AtomIJNS4_4SM904GMMA27MMA_64x256x32_S32S8S8_SS_TNEEEENS4_6LayoutISC_NS5_IJNSA_ILi0EEESR_SR_EEEEENS5_IJNS4_10UnderscoreESU_SU_EEEEENS4_13SM90_TMA_LOADENS4_14ComposedLayoutINS4_7SwizzleILi1ELi4ELi3EEENS4_18smem_ptr_flag_bitsILi8EEENSQ_INS5_IJNSA_ILi8EEESH_EEENS5_IJSH_SB_EEEEEEEvNS4_8identityESX_S17_vS18_EENS_8epilogue10collective6detail29Sm90TmaWarpSpecializedAdapterINS1B_15DefaultEpilogueIaSJ_SJ_NS1A_6thread17LinearCombinationIaLi1EiiLNS1F_9ScaleType4KindE0ELNS_15FloatRoundStyleE2EaEENS1_15EpilogueDefaultEEEEEvvEEEEvNT_6ParamsE:
        .type           _ZN7cutlass13device_kernelINS_4gemm6kernel13GemmUniversalIN4cute5tupleIJiiiiEEENS1_10collective13CollectiveMmaINS1_34MainloopSm90TmaGmmaWarpSpecializedILi6ENS5_IJNS4_1CILi1EEESB_SB_EEENS1_32KernelTmaWarpSpecializedPingpongEEENS5_IJNSA_ILi64EEENSA_ILi256EEENSA_ILi32EEEEEEaNS5_IJlSB_lEEEaSJ_NS4_8TiledMMAINS4_8MMA_AtomIJNS4_4SM904GMMA27MMA_64x256x32_S32S8S8_SS_TNEEEENS4_6LayoutISC_NS5_IJNSA_ILi0EEESR_SR_EEEEENS5_IJNS4_10UnderscoreESU_SU_EEEEENS4_13SM90_TMA_LOADENS4_14ComposedLayoutINS4_7SwizzleILi1ELi4ELi3EEENS4_18smem_ptr_flag_bitsILi8EEENSQ_INS5_IJNSA_ILi8EEESH_EEENS5_IJSH_SB_EEEEEEEvNS4_8identityESX_S17_vS18_EENS_8epilogue10collective6detail29Sm90TmaWarpSpecializedAdapterINS1B_15DefaultEpilogueIaSJ_SJ_NS1A_6thread17LinearCombinationIaLi1EiiLNS1F_9ScaleType4KindE0ELNS_15FloatRoundStyleE2EaEENS1_15EpilogueDefaultEEEEEvvEEEEvNT_6ParamsE,@function
        .size           _ZN7cutlass13device_kernelINS_4gemm6kernel13GemmUniversalIN4cute5tupleIJiiiiEEENS1_10collective13CollectiveMmaINS1_34MainloopSm90TmaGmmaWarpSpecializedILi6ENS5_IJNS4_1CILi1EEESB_SB_EEENS1_32KernelTmaWarpSpecializedPingpongEEENS5_IJNSA_ILi64EEENSA_ILi256EEENSA_ILi32EEEEEEaNS5_IJlSB_lEEEaSJ_NS4_8TiledMMAINS4_8MMA_AtomIJNS4_4SM904GMMA27MMA_64x256x32_S32S8S8_SS_TNEEEENS4_6LayoutISC_NS5_IJNSA_ILi0EEESR_SR_EEEEENS5_IJNS4_10UnderscoreESU_SU_EEEEENS4_13SM90_TMA_LOADENS4_14ComposedLayoutINS4_7SwizzleILi1ELi4ELi3EEENS4_18smem_ptr_flag_bitsILi8EEENSQ_INS5_IJNSA_ILi8EEESH_EEENS5_IJSH_SB_EEEEEEEvNS4_8identityESX_S17_vS18_EENS_8epilogue10collective6detail29Sm90TmaWarpSpecializedAdapterINS1B_15DefaultEpilogueIaSJ_SJ_NS1A_6thread17LinearCombinationIaLi1EiiLNS1F_9ScaleType4KindE0ELNS_15FloatRoundStyleE2EaEENS1_15EpilogueDefaultEEEEEvvEEEEvNT_6ParamsE,(.L_x_333 - _ZN7cutlass13device_kernelINS_4gemm6kernel13GemmUniversalIN4cute5tupleIJiiiiEEENS1_10collective13CollectiveMmaINS1_34MainloopSm90TmaGmmaWarpSpecializedILi6ENS5_IJNS4_1CILi1EEESB_SB_EEENS1_32KernelTmaWarpSpecializedPingpongEEENS5_IJNSA_ILi64EEENSA_ILi256EEENSA_ILi32EEEEEEaNS5_IJlSB_lEEEaSJ_NS4_8TiledMMAINS4_8MMA_AtomIJNS4_4SM904GMMA27MMA_64x256x32_S32S8S8_SS_TNEEEENS4_6LayoutISC_NS5_IJNSA_ILi0EEESR_SR_EEEEENS5_IJNS4_10UnderscoreESU_SU_EEEEENS4_13SM90_TMA_LOADENS4_14ComposedLayoutINS4_7SwizzleILi1ELi4ELi3EEENS4_18smem_ptr_flag_bitsILi8EEENSQ_INS5_IJNSA_ILi8EEESH_EEENS5_IJSH_SB_EEEEEEEvNS4_8identityESX_S17_vS18_EENS_8epilogue10collective6detail29Sm90TmaWarpSpecializedAdapterINS1B_15DefaultEpilogueIaSJ_SJ_NS1A_6thread17LinearCombinationIaLi1EiiLNS1F_9ScaleType4KindE0ELNS_15FloatRoundStyleE2EaEENS1_15EpilogueDefaultEEEEEvvEEEEvNT_6ParamsE)
        .other          _ZN7cutlass13device_kernelINS_4gemm6kernel13GemmUniversalIN4cute5tupleIJiiiiEEENS1_10collective13CollectiveMmaINS1_34MainloopSm90TmaGmmaWarpSpecializedILi6ENS5_IJNS4_1CILi1EEESB_SB_EEENS1_32KernelTmaWarpSpecializedPingpongEEENS5_IJNSA_ILi64EEENSA_ILi256EEENSA_ILi32EEEEEEaNS5_IJlSB_lEEEaSJ_NS4_8TiledMMAINS4_8MMA_AtomIJNS4_4SM904GMMA27MMA_64x256x32_S32S8S8_SS_TNEEEENS4_6LayoutISC_NS5_IJNSA_ILi0EEESR_SR_EEEEENS5_IJNS4_10UnderscoreESU_SU_EEEEENS4_13SM90_TMA_LOADENS4_14ComposedLayoutINS4_7SwizzleILi1ELi4ELi3EEENS4_18smem_ptr_flag_bitsILi8EEENSQ_INS5_IJNSA_ILi8EEESH_EEENS5_IJSH_SB_EEEEEEEvNS4_8identityESX_S17_vS18_EENS_8epilogue10collective6detail29Sm90TmaWarpSpecializedAdapterINS1B_15DefaultEpilogueIaSJ_SJ_NS1A_6thread17LinearCombinationIaLi1EiiLNS1F_9ScaleType4KindE0ELNS_15FloatRoundStyleE2EaEENS1_15EpilogueDefaultEEEEEvvEEEEvNT_6ParamsE,@"STO_CUDA_ENTRY STV_DEFAULT"
_ZN7cutlass13device_kernelINS_4gemm6kernel13GemmUniversalIN4cute5tupleIJiiiiEEENS1_10collective13CollectiveMmaINS1_34MainloopSm90TmaGmmaWarpSpecializedILi6ENS5_IJNS4_1CILi1EEESB_SB_EEENS1_32KernelTmaWarpSpecializedPingpongEEENS5_IJNSA_ILi64EEENSA_ILi256EEENSA_ILi32EEEEEEaNS5_IJlSB_lEEEaSJ_NS4_8TiledMMAINS4_8MMA_AtomIJNS4_4SM904GMMA27MMA_64x256x32_S32S8S8_SS_TNEEEENS4_6LayoutISC_NS5_IJNSA_ILi0EEESR_SR_EEEEENS5_IJNS4_10UnderscoreESU_SU_EEEEENS4_13SM90_TMA_LOADENS4_14ComposedLayoutINS4_7SwizzleILi1ELi4ELi3EEENS4_18smem_ptr_flag_bitsILi8EEENSQ_INS5_IJNSA_ILi8EEESH_EEENS5_IJSH_SB_EEEEEEEvNS4_8identityESX_S17_vS18_EENS_8epilogue10collective6detail29Sm90TmaWarpSpecializedAdapterINS1B_15DefaultEpilogueIaSJ_SJ_NS1A_6thread17LinearCombinationIaLi1EiiLNS1F_9ScaleType4KindE0ELNS_15FloatRoundStyleE2EaEENS1_15EpilogueDefaultEEEEEvvEEEEvNT_6ParamsE:
[----:B------:R-:W0:Y:S02]  /*0000*/  LDC R1, c[0x0][0x28] ;  /* 0x00000a00ff017b82 */ /* 0x000e240000000800 */
[----:B0-----:R-:W-:Y:S01]  /*0010*/  VIADD R1, R1, 0xfffffff8 ;  /* 0xfffffff801017836 */ /* 0x001fe20000000000 */
[----:B------:R-:W0:Y:S01]  /*0020*/  S2R R4, SR_TID.X ;  /* 0x0000000000047919 */ /* 0x000e220000002100 */
[----:B------:R-:W-:Y:S01]  /*0030*/  ELECT P0, URZ, PT ;  /* 0x00000000003f782f */ /* 0x000fe20003800000 */
[----:B------:R-:W-:Y:S01]  /*0040*/  BSSY B0, `(.L_x_0) ;  /* 0x000000f000007945 */ /* 0x000fe20003800000 */
[--C-:B0-----:R-:W-:Y:S02]  /*0050*/  SHF.R.U32.HI R0, RZ, 0x5, R4.reuse ;  /* 0x00000005ff007819 */ /* 0x101fe40000011604 */
[----:B------:R-:W-:-:S03]  /*0060*/  SHF.R.U32.HI R5, RZ, 0x7, R4 ;  /* 0x00000007ff057819 */ /* 0x000fc60000011604 */
[----:B------:R-:W0:Y:S04]  /*0070*/  SHFL.IDX PT, R2, R0, RZ, 0x1f ;  /* 0x00001fff00027589 */ /* 0x000e2800000e0000 */
[----:B------:R1:W2:Y:S01]  /*0080*/  SHFL.IDX PT, R8, R5, RZ, 0x1f ;  /* 0x00001fff05087589 */ /* 0x0002a200000e0000 */
[----:B0-----:R-:W-:-:S13]  /*0090*/  ISETP.NE.OR P0, PT, R2, RZ, !P0 ;  /* 0x000000ff0200720c */ /* 0x001fda0004705670 */
[----:B-12---:R-:W-:Y:S05]  /*00a0*/  @P0 BRA `(.L_x_1) ;  /* 0x0000000000200947 */ /* 0x006fea0003800000 */
[----:B------:R-:W-:Y:S02]  /*00b0*/  ULDC.64 UR4, c[0x0][0x198] ;  /* 0x0000660000047ab9 */ /* 0x000fe40000000a00 */
[----:B------:R-:W-:Y:S02]  /*00c0*/  UIADD3 UR6, UP0, UR4, 0xf0, URZ ;  /* 0x000000f004067890 */ /* 0x000fe4000ff1e03f */
[----:B------:R-:W-:Y:S02]  /*00d0*/  UIADD3 UR4, UP1, UR4, 0x1f0, URZ ;  /* 0x000001f004047890 */ /* 0x000fe4000ff3e03f */
[----:B------:R-:W-:Y:S02]  /*00e0*/  UIADD3.X UR7, URZ, UR5, URZ, UP0, !UPT ;  /* 0x000000053f077290 */ /* 0x000fe400087fe43f */
[----:B------:R-:W-:-:S07]  /*00f0*/  UIADD3.X UR5, URZ, UR5, URZ, UP1, !UPT ;  /* 0x000000053f057290 */ /* 0x000fce0008ffe43f */
[----:B------:R0:W-:Y:S02]  /*0100*/  UTMACCTL.PF [UR6] ;  /* 0x00000000060079b9 */ /* 0x0001e40008040000 */
[----:B------:R0:W-:Y:S02]  /*0110*/  UTMACCTL.PF [UR4] ;  /* 0x00000000040079b9 */ /* 0x0001e40008040000 */
[----:B0-----:R-:W-:Y:S01]  /*0120*/  NOP ;  /* 0x0000000000007918 */ /* 0x001fe20000000000 */
.L_x_1:
[----:B------:R-:W-:Y:S05]  /*0130*/  BSYNC B0 ;  /* 0x0000000000007941 */ /* 0x000fea0003800000 */
.L_x_0:
[----:B------:R-:W0:Y:S02]  /*0140*/  SHFL.IDX PT, R3, R0, RZ, 0x1f ;  /* 0x00001fff00037589 */ /* 0x000e2400000e0000 */
[----:B0-----:R-:W-:-:S13]  /*0150*/  ISETP.NE.AND P0, PT, R3, RZ, PT ;  /* 0x000000ff0300720c */ /* 0x001fda0003f05270 */
[----:B------:R-:W-:Y:S05]  /*0160*/  @P0 BRA `(.L_x_2) ;  /* 0x0000000000680947 */ /* 0x000fea0003800000 */
[----:B------:R-:W0:Y:S01]  /*0170*/  S2UR UR8, SR_CgaCtaId ;  /* 0x00000000000879c3 */ /* 0x000e220000008800 */
[----:B------:R-:W-:Y:S01]  /*0180*/  UMOV UR4, 0x400 ;  /* 0x0000040000047882 */ /* 0x000fe20000000000 */
[----:B------:R-:W-:Y:S01]  /*0190*/  UMOV UR5, 0x1 ;  /* 0x0000000100057882 */ /* 0x000fe20000000000 */
[----:B------:R-:W-:Y:S01]  /*01a0*/  UMOV UR6, 0x80 ;  /* 0x0000008000067882 */ /* 0x000fe20000000000 */
[----:B------:R-:W-:Y:S01]  /*01b0*/  ELECT P0, URZ, PT ;  /* 0x00000000003f782f */ /* 0x000fe20003800000 */
[----:B------:R-:W-:-:S04]  /*01c0*/  UIADD3 UR6, -UR6, 0x100000, URZ ;  /* 0x0010000006067890 */ /* 0x000fc8000fffe13f */
[----:B------:R-:W-:Y:S02]  /*01d0*/  USHF.L.U32 UR7, UR6, 0xb, URZ ;  /* 0x0000000b06077899 */ /* 0x000fe4000800063f */
[----:B------:R-:W-:Y:S02]  /*01e0*/  USHF.L.U32 UR6, UR6, 0x1, URZ ;  /* 0x0000000106067899 */ /* 0x000fe4000800063f */
[----:B0-----:R-:W-:Y:S02]  /*01f0*/  ULEA UR8, UR8, UR4, 0x18 ;  /* 0x0000000408087291 */ /* 0x001fe4000f8ec03f */
[----:B------:R-:W-:-:S04]  /*0200*/  UIADD3 UR4, -UR5, 0x100000, URZ ;  /* 0x0010000005047890 */ /* 0x000fc8000fffe13f */
[----:B------:R-:W-:Y:S02]  /*0210*/  USHF.L.U32 UR5, UR4, 0xb, URZ ;  /* 0x0000000b04057899 */ /* 0x000fe4000800063f */
[----:B------:R-:W-:Y:S01]  /*0220*/  USHF.L.U32 UR4, UR4, 0x1, URZ ;  /* 0x0000000104047899 */ /* 0x000fe2000800063f */
[----:B------:R-:W0:Y:S11]  /*0230*/  FENCE.VIEW.ASYNC.S ;  /* 0x00000000000073c6 */ /* 0x000e360000000000 */
[----:B0-----:R0:W1:Y:S01]  /*0240*/  SYNCS.EXCH.64 URZ, [UR8], UR4 ;  /* 0x00000004083f75b2 */ /* 0x0010620008000100 */
[----:B------:R0:W2:Y:S01]  /*0250*/  SYNCS.EXCH.64 URZ, [UR8+0x30], UR6 ;  /* 0x00003006083f75b2 */ /* 0x0000a20008000100 */
[----:B------:R0:W3:Y:S01]  /*0260*/  SYNCS.EXCH.64 URZ, [UR8+0x8], UR4 ;  /* 0x00000804083f75b2 */ /* 0x0000e20008000100 */
[----:B------:R0:W4:Y:S01]  /*0270*/  SYNCS.EXCH.64 URZ, [UR8+0x38], UR6 ;  /* 0x00003806083f75b2 */ /* 0x0001220008000100 */
[----:B------:R0:W0:Y:S01]  /*0280*/  SYNCS.EXCH.64 URZ, [UR8+0x10], UR4 ;  /* 0x00001004083f75b2 */ /* 0x0000220008000100 */
[----:B------:R0:W0:Y:S01]  /*0290*/  SYNCS.EXCH.64 URZ, [UR8+0x40], UR6 ;  /* 0x00004006083f75b2 */ /* 0x0000220008000100 */
[----:B------:R0:W0:Y:S01]  /*02a0*/  SYNCS.EXCH.64 URZ, [UR8+0x18], UR4 ;  /* 0x00001804083f75b2 */ /* 0x0000220008000100 */
[----:B------:R0:W0:Y:S01]  /*02b0*/  SYNCS.EXCH.64 URZ, [UR8+0x48], UR6 ;  /* 0x00004806083f75b2 */ /* 0x0000220008000100 */
[----:B------:R0:W0:Y:S01]  /*02c0*/  SYNCS.EXCH.64 URZ, [UR8+0x20], UR4 ;  /* 0x00002004083f75b2 */ /* 0x0000220008000100 */
[----:B------:R0:W0:Y:S01]  /*02d0*/  SYNCS.EXCH.64 URZ, [UR8+0x50], UR6 ;  /* 0x00005006083f75b2 */ /* 0x0000220008000100 */
[----:B------:R0:W0:Y:S01]  /*02e0*/  SYNCS.EXCH.64 URZ, [UR8+0x28], UR4 ;  /* 0x00002804083f75b2 */ /* 0x0000220008000100 */
[----:B------:R0:W0:Y:S01]  /*02f0*/  SYNCS.EXCH.64 URZ, [UR8+0x58], UR6 ;  /* 0x00005806083f75b2 */ /* 0x0000220008000100 */
[----:B------:R-:W-:Y:S01]  /*0300*/  NOP ;  /* 0x0000000000007918 */ /* 0x000fe20000000000 */
.L_x_2:
[----:B------:R-:W5:Y:S01]  /*0310*/  SHFL.IDX PT, R6, R0, RZ, 0x1f ;  /* 0x00001fff00067589 */ /* 0x000f6200000e0000 */
[----:B------:R-:W-:Y:S01]  /*0320*/  ELECT P0, URZ, PT ;  /* 0x00000000003f782f */ /* 0x000fe20003800000 */
[----:B------:R-:W-:Y:S01]  /*0330*/  NOP ;  /* 0x0000000000007918 */ /* 0x000fe20000000000 */
[----:B------:R-:W-:Y:S01]  /*0340*/  ELECT P1, URZ, PT ;  /* 0x00000000003f782f */ /* 0x000fe20003820000 */
[----:B------:R-:W1:Y:S01]  /*0350*/  SHFL.IDX PT, R3, R0, RZ, 0x1f ;  /* 0x00001fff00037589 */ /* 0x000e6200000e0000 */
[----:B0-----:R-:W-:Y:S01]  /*0360*/  UMOV UR4, 0x20 ;  /* 0x0000002000047882 */ /* 0x001fe20000000000 */
[----:B------:R-:W-:Y:S01]  /*0370*/  UMOV UR11, 0x80 ;  /* 0x00000080000b7882 */ /* 0x000fe20000000000 */
[----:B------:R-:W-:Y:S01]  /*0380*/  NOP ;  /* 0x0000000000007918 */ /* 0x000fe20000000000 */
[C---:B------:R-:W-:Y:S01]  /*0390*/  VIADD R33, R8.reuse, 0xffffffff ;  /* 0xffffffff08217836 */ /* 0x040fe20000000000 */
[----:B------:R-:W0:Y:S01]  /*03a0*/  SHFL.IDX PT, R5, R5, RZ, 0x1f ;  /* 0x00001fff05057589 */ /* 0x000e2200000e0000 */
[----:B------:R-:W-:Y:S01]  /*03b0*/  ULDC.64 UR36, c[0x0][0x208] ;  /* 0x0000820000247ab9 */ /* 0x000fe20000000a00 */
[----:B------:R-:W-:-:S02]  /*03c0*/  ISETP.NE.AND P2, PT, R8, RZ, PT ;  /* 0x000000ff0800720c */ /* 0x000fc40003f45270 */
[----:B------:R-:W-:Y:S02]  /*03d0*/  ISETP.GE.U32.AND P3, PT, R33, 0x2, PT ;  /* 0x000000022100780c */ /* 0x000fe40003f66070 */
[----:B-----5:R-:W-:Y:S02]  /*03e0*/  ISETP.NE.OR P0, PT, R6, RZ, !P0 ;  /* 0x000000ff0600720c */ /* 0x020fe40004705670 */
[----:B-1----:R-:W-:Y:S02]  /*03f0*/  ISETP.NE.OR P1, PT, R3, RZ, !P1 ;  /* 0x000000ff0300720c */ /* 0x002fe40004f25670 */
[----:B------:R-:W-:-:S04]  /*0400*/  SHF.R.S32.HI R3, RZ, 0x1f, R2 ;  /* 0x0000001fff037819 */ /* 0x000fc80000011402 */
[----:B------:R-:W-:-:S05]  /*0410*/  LEA.HI R3, R3, R2, RZ, 0x2 ;  /* 0x0000000203037211 */ /* 0x000fca00078f10ff */
[----:B------:R-:W-:Y:S01]  /*0420*/  VOTEU.ALL UP0, P0 ;  /* 0x00000000003f7886 */ /* 0x000fe20000000000 */
[----:B------:R-:W-:Y:S01]  /*0430*/  LOP3.LUT R3, R3, 0xfffffffc, RZ, 0xc0, !PT ;  /* 0xfffffffc03037812 */ /* 0x000fe200078ec0ff */
[----:B------:R-:W-:-:S03]  /*0440*/  VOTEU.ALL UP1, P1 ;  /* 0x00000000003f7886 */ /* 0x000fc60000820000 */
[----:B------:R-:W1:Y:S01]  /*0450*/  @!UP0 S2UR UR7, SR_CgaCtaId ;  /* 0x00000000000789c3 */ /* 0x000e620000008800 */
[----:B------:R-:W-:Y:S01]  /*0460*/  @!UP0 UMOV UR6, 0x400 ;  /* 0x0000040000068882 */ /* 0x000fe20000000000 */
[----:B------:R-:W-:-:S04]  /*0470*/  @!UP0 UIADD3 UR4, -UR4, 0x100000, URZ ;  /* 0x0010000004048890 */ /* 0x000fc8000fffe13f */
[----:B------:R-:W-:Y:S02]  /*0480*/  @!UP0 USHF.L.U32 UR5, UR4, 0xb, URZ ;  /* 0x0000000b04058899 */ /* 0x000fe4000800063f */
[----:B------:R-:W-:Y:S01]  /*0490*/  @!UP0 USHF.L.U32 UR4, UR4, 0x1, URZ ;  /* 0x0000000104048899 */ /* 0x000fe2000800063f */
[----:B------:R-:W-:Y:S01]  /*04a0*/  IMAD.IADD R0, R2, 0x1, -R3 ;  /* 0x0000000102007824 */ /* 0x000fe200078e0a03 */
[----:B------:R-:W-:Y:S01]  /*04b0*/  @!UP1 UMOV UR9, 0x400 ;  /* 0x0000040000099882 */ /* 0x000fe20000000000 */
[----:B------:R-:W-:Y:S01]  /*04c0*/  VOTEU.ALL UP2, P1 ;  /* 0x00000000003f7886 */ /* 0x000fe20000840000 */
[----:B------:R-:W-:Y:S01]  /*04d0*/  VOTEU.ALL UP3, P1 ;  /* 0x00000000003f7886 */ /* 0x000fe20000860000 */
[----:B------:R-:W-:Y:S01]  /*04e0*/  VOTEU.ALL UP4, P1 ;  /* 0x00000000003f7886 */ /* 0x000fe20000880000 */
[----:B------:R-:W5:Y:S01]  /*04f0*/  @!UP1 S2UR UR10, SR_CgaCtaId ;  /* 0x00000000000a99c3 */ /* 0x000f620000008800 */
[----:B------:R-:W-:Y:S01]  /*0500*/  VOTEU.ALL UP5, P1 ;  /* 0x00000000003f7886 */ /* 0x000fe200008a0000 */
[----:B------:R-:W-:-:S04]  /*0510*/  SHF.R.S32.HI R3, RZ, 0x1f, R4 ;  /* 0x0000001fff037819 */ /* 0x000fc80000011404 */
[----:B------:R-:W-:-:S04]  /*0520*/  LEA.HI R3, R3, R4, RZ, 0x7 ;  /* 0x0000000403037211 */ /* 0x000fc800078f38ff */
[----:B------:R-:W-:-:S05]  /*0530*/  LOP3.LUT R3, R3, 0xffffff80, RZ, 0xc0, !PT ;  /* 0xffffff8003037812 */ /* 0x000fca00078ec0ff */
[----:B------:R-:W-:Y:S01]  /*0540*/  IMAD.IADD R3, R4, 0x1, -R3 ;  /* 0x0000000104037824 */ /* 0x000fe200078e0a03 */
[----:B-1----:R-:W-:Y:S02]  /*0550*/  @!UP0 ULEA UR8, UR7, UR6, 0x18 ;  /* 0x0000000607088291 */ /* 0x002fe4000f8ec03f */
[----:B------:R-:W-:-:S04]  /*0560*/  @!UP1 UIADD3 UR6, -UR11, 0x100000, URZ ;  /* 0x001000000b069890 */ /* 0x000fc8000fffe13f */
[----:B------:R-:W-:Y:S02]  /*0570*/  @!UP1 USHF.L.U32 UR7, UR6, 0xb, URZ ;  /* 0x0000000b06079899 */ /* 0x000fe4000800063f */
[----:B------:R-:W-:Y:S01]  /*0580*/  @!UP1 USHF.L.U32 UR6, UR6, 0x1, URZ ;  /* 0x0000000106069899 */ /* 0x000fe2000800063f */
[----:B------:R-:W-:Y:S01]  /*0590*/  VOTEU.ALL UP0, P0 ;  /* 0x00000000003f7886 */ /* 0x000fe20000000000 */
[----:B-----5:R-:W-:Y:S01]  /*05a0*/  @!UP1 ULEA UR9, UR10, UR9, 0x18 ;  /* 0x000000090a099291 */ /* 0x020fe2000f8ec03f */
[----:B------:R-:W-:Y:S02]  /*05b0*/  VOTEU.ALL UP1, P0 ;  /* 0x00000000003f7886 */ /* 0x000fe40000020000 */
[----:B------:R-:W-:Y:S01]  /*05c0*/  ULDC.64 UR10, c[0x0][0x598] ;  /* 0x00016600000a7ab9 */ /* 0x000fe20000000a00 */
[----:B------:R-:W-:Y:S01]  /*05d0*/  ISETP.NE.AND P0, PT, R0, 0x3, PT ;  /* 0x000000030000780c */ /* 0x000fe20003f05270 */
[----:B------:R-:W1:Y:S02]  /*05e0*/  FENCE.VIEW.ASYNC.S ;  /* 0x00000000000073c6 */ /* 0x000e640000000000 */
[----:B-1----:R1:W2:Y:S01]  /*05f0*/  @!UP0 SYNCS.EXCH.64 URZ, [UR8+0x90], UR4 ;  /* 0x00009004083f85b2 */ /* 0x0022a20008000100 */
[----:B------:R-:W-:-:S02]  /*0600*/  ISETP.NE.U32.AND P1, PT, RZ, UR10, PT ;  /* 0x0000000aff007c0c */ /* 0x000fc4000bf25070 */
[----:B------:R-:W-:Y:S02]  /*0610*/  ISETP.EQ.OR P0, PT, R0, RZ, !P0 ;  /* 0x000000ff0000720c */ /* 0x000fe40004702670 */
[----:B------:R-:W-:Y:S02]  /*0620*/  ISETP.NE.AND.EX P1, PT, RZ, UR11, PT, P1 ;  /* 0x0000000bff007c0c */ /* 0x000fe4000bf25310 */
[----:B------:R-:W-:-:S04]  /*0630*/  ISETP.EQ.AND P0, PT, R8, RZ, P0 ;  /* 0x000000ff0800720c */ /* 0x000fc80000702270 */
[----:B------:R-:W-:-:S04]  /*0640*/  SEL R16, RZ, 0x1, !P0 ;  /* 0x00000001ff107807 */ /* 0x000fc80004000000 */
[----:B------:R-:W-:Y:S01]  /*0650*/  SEL R16, R16, 0x2, P3 ;  /* 0x0000000210107807 */ /* 0x000fe20001800000 */
[----:B------:R1:W2:Y:S01]  /*0660*/  @!UP1 SYNCS.EXCH.64 URZ, [UR8+0x98], UR4 ;  /* 0x00009804083f95b2 */ /* 0x0002a20008000100 */
[----:B------:R-:W-:Y:S01]  /*0670*/  NOP ;  /* 0x0000000000007918 */ /* 0x000fe20000000000 */
[----:B------:R1:W2:Y:S01]  /*0680*/  @!UP2 SYNCS.EXCH.64 URZ, [UR9+0x70], UR6 ;  /* 0x00007006093fa5b2 */ /* 0x0002a20008000100 */
[----:B------:R1:W2:Y:S01]  /*0690*/  @!UP3 SYNCS.EXCH.64 URZ, [UR9+0x78], UR6 ;  /* 0x00007806093fb5b2 */ /* 0x0002a20008000100 */
[----:B------:R1:W2:Y:S01]  /*06a0*/  @!UP4 SYNCS.EXCH.64 URZ, [UR9+0x80], UR6 ;  /* 0x00008006093fc5b2 */ /* 0x0002a20008000100 */
[----:B------:R1:W2:Y:S01]  /*06b0*/  @!UP5 SYNCS.EXCH.64 URZ, [UR9+0x88], UR6 ;  /* 0x00008806093fd5b2 */ /* 0x0002a20008000100 */
[----:B------:R-:W-:Y:S01]  /*06c0*/  NOP ;  /* 0x0000000000007918 */ /* 0x000fe20000000000 */
[----:B--234-:R-:W-:Y:S06]  /*06d0*/  BAR.SYNC.DEFER_BLOCKING 0x0 ;  /* 0x0000000000007b1d */ /* 0x01cfec0000010000 */
[----:B01----:R-:W-:Y:S05]  /*06e0*/  @!P1 BRA `(.L_x_3) ;  /* 0x00000000001c9947 */ /* 0x003fea0003800000 */
[----:B------:R-:W0:Y:S02]  /*06f0*/  LDC.64 R6, c[0x0][0x598] ;  /* 0x00016600ff067b82 */ /* 0x000e240000000a00 */
[----:B0-----:R-:W2:Y:S02]  /*0700*/  LDG.E.64 R6, desc[UR36][R6.64] ;  /* 0x0000002406067981 */ /* 0x001ea4000c1e1b00 */
[----:B--2---:R-:W-:-:S04]  /*0710*/  ISETP.NE.U32.AND P0, PT, R6, RZ, PT ;  /* 0x000000ff0600720c */ /* 0x004fc80003f05070 */
[----:B------:R-:W-:-:S13]  /*0720*/  ISETP.NE.AND.EX P0, PT, R7, RZ, PT, P0 ;  /* 0x000000ff0700720c */ /* 0x000fda0003f05300 */
[----:B------:R-:W-:Y:S05]  /*0730*/  @!P0 BRA `(.L_x_3) ;  /* 0x0000000000088947 */ /* 0x000fea0003800000 */
[----:B------:R1:W5:Y:S01]  /*0740*/  LD.E R153, desc[UR36][R6.64] ;  /* 0x0000002406997980 */ /* 0x000362000c101900 */
[----:B------:R-:W-:Y:S05]  /*0750*/  BRA `(.L_x_4) ;  /* 0x0000000000247947 */ /* 0x000fea0003800000 */
.L_x_3:
[----:B------:R-:W-:Y:S02]  /*0760*/  ULDC.64 UR4, c[0x0][0x588] ;  /* 0x0001620000047ab9 */ /* 0x000fe40000000a00 */
[----:B------:R-:W-:-:S04]  /*0770*/  ISETP.NE.U32.AND P0, PT, RZ, UR4, PT ;  /* 0x00000004ff007c0c */ /* 0x000fc8000bf05070 */
[----:B------:R-:W-:-:S13]  /*0780*/  ISETP.NE.AND.EX P0, PT, RZ, UR5, PT, P0 ;  /* 0x00000005ff007c0c */ /* 0x000fda000bf05300 */
[----:B------:R-:W-:Y:S05]  /*0790*/  @!P0 BRA `(.L_x_5) ;  /* 0x00000000000c8947 */ /* 0x000fea0003800000 */
[----:B------:R-:W0:Y:S02]  /*07a0*/  LDC.64 R6, c[0x0][0x588] ;  /* 0x00016200ff067b82 */ /* 0x000e240000000a00 */
[----:B0-----:R0:W5:Y:S01]  /*07b0*/  LDG.E R153, desc[UR36][R6.64] ;  /* 0x0000002406997981 */ /* 0x001162000c1e1900 */
[----:B------:R-:W-:Y:S05]  /*07c0*/  BRA `(.L_x_4) ;  /* 0x0000000000087947 */ /* 0x000fea0003800000 */
.L_x_5:
[----:B------:R-:W-:Y:S02]  /*07d0*/  ULDC UR4, c[0x0][0x580] ;  /* 0x0001600000047ab9 */ /* 0x000fe40000000800 */
[----:B------:R-:W-:-:S07]  /*07e0*/  IMAD.U32 R153, RZ, RZ, UR4 ;  /* 0x00000004ff997e24 */ /* 0x000fce000f8e00ff */
.L_x_4:
[----:B------:R-:W-:Y:S02]  /*07f0*/  ULDC.64 UR4, c[0x0][0x5a0] ;  /* 0x0001680000047ab9 */ /* 0x000fe40000000a00 */
[----:B------:R-:W-:-:S04]  /*0800*/  ISETP.NE.U32.AND P0, PT, RZ, UR4, PT ;  /* 0x00000004ff007c0c */ /* 0x000fc8000bf05070 */
[----:B------:R-:W-:-:S13]  /*0810*/  ISETP.NE.AND.EX P0, PT, RZ, UR5, PT, P0 ;  /* 0x00000005ff007c0c */ /* 0x000fda000bf05300 */
[----:B------:R-:W-:Y:S05]  /*0820*/  @!P0 BRA `(.L_x_6) ;  /* 0x00000000001c8947 */ /* 0x000fea0003800000 */
[----:B01----:R-:W0:Y:S02]  /*0830*/  LDC.64 R6, c[0x0][0x5a0] ;  /* 0x00016800ff067b82 */ /* 0x003e240000000a00 */
[----:B0-----:R-:W2:Y:S02]  /*0840*/  LDG.E.64 R6, desc[UR36][R6.64] ;  /* 0x0000002406067981 */ /* 0x001ea4000c1e1b00 */
[----:B--2---:R-:W-:-:S04]  /*0850*/  ISETP.NE.U32.AND P0, PT, R6, RZ, PT ;  /* 0x000000ff0600720c */ /* 0x004fc80003f05070 */
[----:B------:R-:W-:-:S13]  /*0860*/  ISETP.NE.AND.EX P0, PT, R7, RZ, PT, P0 ;  /* 0x000000ff0700720c */ /* 0x000fda0003f05300 */
[----:B------:R-:W-:Y:S05]  /*0870*/  @!P0 BRA `(.L_x_6) ;  /* 0x0000000000088947 */ /* 0x000fea0003800000 */
[----:B------:R3:W5:Y:S01]  /*0880*/  LD.E R152, desc[UR36][R6.64] ;  /* 0x0000002406987980 */ /* 0x000762000c101900 */
[----:B------:R-:W-:Y:S05]  /*0890*/  BRA `(.L_x_7) ;  /* 0x0000000000247947 */ /* 0x000fea0003800000 */
.L_x_6:
[----:B------:R-:W-:Y:S02]  /*08a0*/  ULDC.64 UR4, c[0x0][0x590] ;  /* 0x0001640000047ab9 */ /* 0x000fe40000000a00 */
[----:B------:R-:W-:-:S04]  /*08b0*/  ISETP.NE.U32.AND P0, PT, RZ, UR4, PT ;  /* 0x00000004ff007c0c */ /* 0x000fc8000bf05070 */
[----:B------:R-:W-:-:S13]  /*08c0*/  ISETP.NE.AND.EX P0, PT, RZ, UR5, PT, P0 ;  /* 0x00000005ff007c0c */ /* 0x000fda000bf05300 */
[----:B------:R-:W-:Y:S05]  /*08d0*/  @!P0 BRA `(.L_x_8) ;  /* 0x00000000000c8947 */ /* 0x000fea0003800000 */
[----:B01----:R-:W0:Y:S02]  /*08e0*/  LDC.64 R6, c[0x0][0x590] ;  /* 0x00016400ff067b82 */ /* 0x003e240000000a00 */
[----:B0-----:R2:W5:Y:S01]  /*08f0*/  LDG.E R152, desc[UR36][R6.64] ;  /* 0x0000002406987981 */ /* 0x001562000c1e1900 */
[----:B------:R-:W-:Y:S05]  /*0900*/  BRA `(.L_x_7) ;  /* 0x0000000000087947 */ /* 0x000fea0003800000 */
.L_x_8:
[----:B------:R-:W-:Y:S02]  /*0910*/  ULDC UR4, c[0x0][0x584] ;  /* 0x0001610000047ab9 */ /* 0x000fe40000000800 */
[----:B------:R-:W-:-:S07]  /*0920*/  IMAD.U32 R152, RZ, RZ, UR4 ;  /* 0x00000004ff987e24 */ /* 0x000fce000f8e00ff */
.L_x_7:
[----:B------:R-:W4:Y:S01]  /*0930*/  LDC R2, c[0x0][0x65c] ;  /* 0x00019700ff027b82 */ /* 0x000f220000000800 */
[----:B------:R-:W4:Y:S01]  /*0940*/  S2R R14, SR_CTAID.Y ;  /* 0x00000000000e7919 */ /* 0x000f220000002600 */
[----:B------:R-:W-:Y:S01]  /*0950*/  ULDC UR6, c[0x0][0x28c] ;  /* 0x0000a30000067ab9 */ /* 0x000fe20000000800 */
[----:B------:R-:W-:Y:S01]  /*0960*/  ISETP.NE.AND P0, PT, R8, 0x2, PT ;  /* 0x000000020800780c */ /* 0x000fe20003f05270 */
[----:B------:R-:W-:Y:S01]  /*0970*/  UIADD3 UR6, UR6, 0x1f, URZ ;  /* 0x0000001f06067890 */ /* 0x000fe2000fffe03f */
[----:B0123--:R-:W0:Y:S01]  /*0980*/  S2R R6, SR_CTAID.X ;  /* 0x0000000000067919 */ /* 0x00fe220000002500 */
[----:B------:R-:W-:Y:S01]  /*0990*/  IMAD.MOV.U32 R7, RZ, RZ, RZ ;  /* 0x000000ffff077224 */ /* 0x000fe200078e00ff */
[----:B------:R-:W-:Y:S01]  /*09a0*/  UMOV UR39, URZ ;  /* 0x0000003f00277c82 */ /* 0x000fe20008000000 */
[----:B------:R-:W-:Y:S01]  /*09b0*/  USHF.R.S32.HI UR7, URZ, 0x1f, UR6 ;  /* 0x0000001f3f077899 */ /* 0x000fe20008011406 */
[----:B------:R-:W-:Y:S01]  /*09c0*/  UMOV UR38, URZ ;  /* 0x0000003f00267c82 */ /* 0x000fe20008000000 */
[----:B------:R-:W-:-:S02]  /*09d0*/  ULDC.64 UR8, c[0x0][0x650] ;  /* 0x0001940000087ab9 */ /* 0x000fc40000000a00 */
[----:B------:R-:W-:-:S04]  /*09e0*/  ULEA.HI UR7, UR7, UR6, URZ, 0x5 ;  /* 0x0000000607077291 */ /* 0x000fc8000f8f283f */
[----:B------:R-:W-:Y:S01]  /*09f0*/  USHF.R.S32.HI UR40, URZ, 0x5, UR7 ;  /* 0x000000053f287899 */ /* 0x000fe20008011407 */
[----:B----4-:R-:W-:-:S13]  /*0a00*/  ISETP.NE.AND P1, PT, R2, 0x1, PT ;  /* 0x000000010200780c */ /* 0x010fda0003f25270 */
[----:B------:R-:W0:Y:S01]  /*0a10*/  @P1 LDC R19, c[0x0][0x10] ;  /* 0x00000400ff131b82 */ /* 0x000e220000000800 */
[----:B------:R-:W-:Y:S02]  /*0a20*/  @P1 IMAD.MOV.U32 R8, RZ, RZ, R14 ;  /* 0x000000ffff081224 */ /* 0x000fe400078e000e */
[----:B------:R-:W-:Y:S02]  /*0a30*/  @P1 IMAD.MOV.U32 R9, RZ, RZ, RZ ;  /* 0x000000ffff091224 */ /* 0x000fe400078e00ff */
[----:B------:R-:W-:-:S03]  /*0a40*/  @P1 IMAD.MOV.U32 R17, RZ, RZ, RZ ;  /* 0x000000ffff111224 */ /* 0x000fc600078e00ff */
[----:B------:R-:W1:Y:S01]  /*0a50*/  @!P1 LDC R11, c[0x0][0xc] ;  /* 0x00000300ff0b9b82 */ /* 0x000e620000000800 */
[----:B------:R-:W-:Y:S01]  /*0a60*/  ULDC UR4, c[0x0][0xc] ;  /* 0x0000030000047ab9 */ /* 0x000fe20000000800 */
[----:B------:R-:W-:Y:S02]  /*0a70*/  ULDC UR5, c[0x0][0x10] ;  /* 0x0000040000057ab9 */ /* 0x000fe40000000800 */
[----:B------:R-:W-:-:S04]  /*0a80*/  UIMAD.WIDE.U32 UR4, UR4, UR5, URZ ;  /* 0x00000005040472a5 */ /* 0x000fc8000f8e003f */
[----:B------:R-:W2:Y:S01]  /*0a90*/  LDC R2, c[0x0][0x14] ;  /* 0x00000500ff027b82 */ /* 0x000ea20000000800 */
[----:B0-----:R-:W-:-:S04]  /*0aa0*/  @P1 IMAD.WIDE.U32 R18, R6, R19, R8 ;  /* 0x0000001306121225 */ /* 0x001fc800078e0008 */
[----:B------:R-:W-:Y:S02]  /*0ab0*/  @P1 IMAD.IADD R17, R19, 0x1, R17 ;  /* 0x0000000113111824 */ /* 0x000fe400078e0211 */
[----:B-1----:R-:W-:-:S04]  /*0ac0*/  @!P1 IMAD.WIDE.U32 R8, R11, R14, R6 ;  /* 0x0000000e0b089225 */ /* 0x002fc800078e0006 */
[----:B------:R-:W-:Y:S02]  /*0ad0*/  @!P1 IMAD.MOV.U32 R18, RZ, RZ, R8 ;  /* 0x000000ffff129224 */ /* 0x000fe400078e0008 */
[----:B------:R-:W-:Y:S02]  /*0ae0*/  @!P1 IMAD.MOV.U32 R17, RZ, RZ, R9 ;  /* 0x000000ffff119224 */ /* 0x000fe400078e0009 */
[----:B--2---:R-:W-:-:S04]  /*0af0*/  IMAD.WIDE.U32 R12, R2, UR4, RZ ;  /* 0x00000004020c7c25 */ /* 0x004fc8000f8e00ff */
[----:B------:R-:W-:Y:S01]  /*0b00*/  IMAD R23, R2, UR5, RZ ;  /* 0x0000000502177c24 */ /* 0x000fe2000f8e02ff */
[----:B------:R0:W-:Y:S03]  /*0b10*/  STL.64 [R1], R12 ;  /* 0x0000000c01007387 */ /* 0x0001e60000100a00 */
[----:B------:R-:W-:Y:S01]  /*0b20*/  IMAD.IADD R23, R13, 0x1, R23 ;  /* 0x000000010d177824 */ /* 0x000fe200078e0217 */
[----:B------:R-:W-:Y:S06]  /*0b30*/  @P0 BRA `(.L_x_9) ;  /* 0x0000000000200947 */ /* 0x000fec0003800000 */
[----:B------:R-:W-:Y:S01]  /*0b40*/  UISETP.GE.U32.AND UP0, UPT, UR40, 0x6, UPT ;  /* 0x000000062800788c */ /* 0x000fe2000bf06070 */
[----:B------:R-:W-:Y:S01]  /*0b50*/  IADD3 R18, P0, R18, R12, RZ ;  /* 0x0000000c12127210 */ /* 0x000fe20007f1e0ff */
[----:B------:R-:W-:Y:S01]  /*0b60*/  UIMAD.WIDE.U32 UR4, UR40, -0x55555555, URZ ;  /* 0xaaaaaaab280478a5 */ /* 0x000fe2000f8e003f */
[----:B------:R-:W-:-:S03]  /*0b70*/  UMOV UR38, URZ ;  /* 0x0000003f00267c82 */ /* 0x000fc60008000000 */
[----:B------:R-:W-:Y:S01]  /*0b80*/  USHF.R.U32.HI UR4, URZ, 0x2, UR5 ;  /* 0x000000023f047899 */ /* 0x000fe20008011605 */
[----:B------:R-:W-:-:S03]  /*0b90*/  IMAD.X R17, R23, 0x1, R17, P0 ;  /* 0x0000000117117824 */ /* 0x000fc600000e0611 */
[----:B------:R-:W-:Y:S02]  /*0ba0*/  UIMAD UR39, UR4, -0x6, UR40 ;  /* 0xfffffffa042778a4 */ /* 0x000fe4000f8e0228 */
[----:B------:R-:W-:-:S12]  /*0bb0*/  @UP0 ULOP3.LUT UR38, UR4, 0x1, URZ, 0xc0, !UPT ;  /* 0x0000000104260892 */ /* 0x000fd8000f8ec03f */
.L_x_9:
[----:B------:R-:W-:Y:S01]  /*0bc0*/  ISETP.GE.U32.AND P0, PT, R18, UR8, PT ;  /* 0x0000000812007c0c */ /* 0x000fe2000bf06070 */
[----:B------:R-:W-:Y:S01]  /*0bd0*/  IMAD.MOV.U32 R19, RZ, RZ, -0x1 ;  /* 0xffffffffff137424 */ /* 0x000fe200078e00ff */
[----:B------:R-:W-:Y:S01]  /*0be0*/  PRMT R8, RZ, 0x7610, R8 ;  /* 0x00007610ff087816 */ /* 0x000fe20000000008 */
[----:B------:R-:W-:Y:S01]  /*0bf0*/  IMAD.MOV.U32 R22, RZ, RZ, -0x1 ;  /* 0xffffffffff167424 */ /* 0x000fe200078e00ff */
[----:B------:R-:W-:Y:S01]  /*0c00*/  ISETP.GE.U32.AND.EX P0, PT, R17, UR9, PT, P0 ;  /* 0x0000000911007c0c */ /* 0x000fe2000bf06100 */
[----:B------:R-:W-:-:S12]  /*0c10*/  IMAD.MOV.U32 R2, RZ, RZ, -0x1 ;  /* 0xffffffffff027424 */ /* 0x000fd800078e00ff */
[----:B------:R-:W-:Y:S05]  /*0c20*/  @P0 BRA `(.L_x_10) ;  /* 0x00000004005c0947 */ /* 0x000fea0003800000 */
[----:B------:R-:W1:Y:S01]  /*0c30*/  LDC.64 R20, c[0x0][0x628] ;  /* 0x00018a00ff147b82 */ /* 0x000e620000000a00 */
[----:B------:R-:W-:Y:S02]  /*0c40*/  IMAD.MOV.U32 R8, RZ, RZ, R18 ;  /* 0x000000ffff087224 */ /* 0x000fe400078e0012 */
[----:B------:R-:W-:-:S05]  /*0c50*/  IMAD.MOV.U32 R9, RZ, RZ, R17 ;  /* 0x000000ffff097224 */ /* 0x000fca00078e0011 */
[----:B------:R-:W2:Y:S08]  /*0c60*/  LDC R2, c[0x0][0x630] ;  /* 0x00018c00ff027b82 */ /* 0x000eb00000000800 */
[----:B------:R-:W3:Y:S01]  /*0c70*/  LDC.64 R24, c[0x0][0x620] ;  /* 0x00018800ff187b82 */ /* 0x000ee20000000a00 */
[----:B-1----:R-:W-:-:S04]  /*0c80*/  ISETP.NE.U32.AND P0, PT, R20, RZ, PT ;  /* 0x000000ff1400720c */ /* 0x002fc80003f05070 */
[----:B------:R-:W-:-:S13]  /*0c90*/  ISETP.NE.AND.EX P0, PT, R21, RZ, PT, P0 ;  /* 0x000000ff1500720c */ /* 0x000fda0003f05300 */
[----:B--23--:R-:W-:Y:S05]  /*0ca0*/  @!P0 BRA `(.L_x_11) ;  /* 0x0000000000288947 */ /* 0x00cfea0003800000 */
[----:B0-----:R-:W0:Y:S02]  /*0cb0*/  LDC R13, c[0x0][0x634] ;  /* 0x00018d00ff0d7b82 */ /* 0x001e240000000800 */
[----:B0-----:R-:W-:-:S05]  /*0cc0*/  IADD3 R13, P0, R18, R13, RZ ;  /* 0x0000000d120d7210 */ /* 0x001fca0007f1e0ff */
[----:B------:R-:W-:-:S04]  /*0cd0*/  IMAD.X R15, RZ, RZ, R17, P0 ;  /* 0x000000ffff0f7224 */ /* 0x000fc800000e0611 */
[----:B------:R-:W-:-:S04]  /*0ce0*/  IMAD.WIDE.U32 R8, R15, R20, RZ ;  /* 0x000000140f087225 */ /* 0x000fc800078e00ff */
[----:B------:R-:W-:-:S04]  /*0cf0*/  IMAD.WIDE.U32 R10, P0, R13, R21, R8 ;  /* 0x000000150d0a7225 */ /* 0x000fc80007800008 */
[----:B------:R-:W-:-:S04]  /*0d00*/  IMAD.WIDE.U32 R8, R13, R20, RZ ;  /* 0x000000140d087225 */ /* 0x000fc800078e00ff */
[----:B------:R-:W-:Y:S01]  /*0d10*/  IMAD.X R13, RZ, RZ, RZ, P0 ;  /* 0x000000ffff0d7224 */ /* 0x000fe200000e06ff */
[----:B------:R-:W-:Y:S01]  /*0d20*/  IADD3 RZ, P0, R9, R10, RZ ;  /* 0x0000000a09ff7210 */ /* 0x000fe20007f1e0ff */
[----:B------:R-:W-:-:S04]  /*0d30*/  IMAD.MOV.U32 R12, RZ, RZ, R11 ;  /* 0x000000ffff0c7224 */ /* 0x000fc800078e000b */
[----:B------:R-:W-:-:S08]  /*0d40*/  IMAD.WIDE.U32.X R8, R15, R21, R12, P0 ;  /* 0x000000150f087225 */ /* 0x000fd000000e040c */
.L_x_11:
[-CC-:B------:R-:W-:Y:S01]  /*0d50*/  SHF.R.U64 R31, R8, R2.reuse, R9.reuse ;  /* 0x00000002081f7219 */ /* 0x180fe20000001209 */
[----:B0-----:R-:W0:Y:S01]  /*0d60*/  LDC R12, c[0x0][0x618] ;  /* 0x00018600ff0c7b82 */ /* 0x001e220000000800 */
[----:B------:R-:W-:Y:S01]  /*0d70*/  SHF.R.U32.HI R7, RZ, R2, R9 ;  /* 0x00000002ff077219 */ /* 0x000fe20000011609 */
[----:B------:R-:W-:Y:S01]  /*0d80*/  ULDC UR4, c[0x0][0x150] ;  /* 0x0000540000047ab9 */ /* 0x000fe20000000800 */
[----:B------:R-:W-:Y:S01]  /*0d90*/  IADD3 R11, P0, RZ, -R31, RZ ;  /* 0x8000001fff0b7210 */ /* 0x000fe20007f1e0ff */
[----:B------:R-:W-:Y:S01]  /*0da0*/  IMAD.MOV.U32 R19, RZ, RZ, R17 ;  /* 0x000000ffff137224 */ /* 0x000fe200078e0011 */
[----:B------:R-:W-:-:S03]  /*0db0*/  I2FP.F32.U32 R2, R6 ;  /* 0x0000000600027245 */ /* 0x000fc60000201000 */
[----:B------:R-:W1:Y:S01]  /*0dc0*/  LDC.64 R26, c[0x0][0x640] ;  /* 0x00019000ff1a7b82 */ /* 0x000e620000000a00 */
[----:B------:R-:W-:Y:S02]  /*0dd0*/  IMAD.X R13, RZ, RZ, ~R7, P0 ;  /* 0x000000ffff0d7224 */ /* 0x000fe400000e0e07 */
[----:B------:R-:W-:Y:S01]  /*0de0*/  FMUL R2, R2, UR4 ;  /* 0x0000000402027c20 */ /* 0x000fe20008400000 */
[----:B------:R-:W-:Y:S01]  /*0df0*/  IMAD.WIDE.U32 R8, R11, R24, R18 ;  /* 0x000000180b087225 */ /* 0x000fe200078e0012 */
[----:B------:R-:W-:-:S03]  /*0e00*/  ULDC UR4, c[0x0][0x154] ;  /* 0x0000550000047ab9 */ /* 0x000fc60000000800 */
[----:B------:R-:W-:Y:S01]  /*0e10*/  IMAD R10, R13, R24, RZ ;  /* 0x000000180d0a7224 */ /* 0x000fe200078e02ff */
[----:B------:R-:W2:Y:S01]  /*0e20*/  LDC R7, c[0x0][0x144] ;  /* 0x00005100ff077b82 */ /* 0x000ea20000000800 */
[----:B------:R-:W3:Y:S02]  /*0e30*/  F2I.U32.TRUNC.NTZ R2, R2 ;  /* 0x0000000200027305 */ /* 0x000ee4000020f000 */
[----:B------:R-:W-:-:S04]  /*0e40*/  IMAD R11, R11, R25, R10 ;  /* 0x000000190b0b7224 */ /* 0x000fc800078e020a */
[----:B------:R-:W-:Y:S01]  /*0e50*/  IMAD.IADD R9, R9, 0x1, R11 ;  /* 0x0000000109097824 */ /* 0x000fe200078e020b */
[----:B------:R-:W4:Y:S01]  /*0e60*/  LDC R22, c[0x0][0x608] ;  /* 0x00018200ff167b82 */ /* 0x000f220000000800 */
[----:B------:R-:W-:-:S03]  /*0e70*/  IMAD.MOV.U32 R11, RZ, RZ, -0x1 ;  /* 0xffffffffff0b7424 */ /* 0x000fc600078e00ff */
[--C-:B0-----:R-:W-:Y:S02]  /*0e80*/  SHF.R.U64 R20, R8, R12, R9.reuse ;  /* 0x0000000c08147219 */ /* 0x101fe40000001209 */
[----:B------:R-:W-:Y:S02]  /*0e90*/  I2FP.F32.U32 R8, R14 ;  /* 0x0000000e00087245 */ /* 0x000fe40000201000 */
[----:B------:R-:W0:Y:S01]  /*0ea0*/  LDC R24, c[0x0][0x658] ;  /* 0x00019600ff187b82 */ /* 0x000e220000000800 */
[----:B-1----:R-:W-:Y:S01]  /*0eb0*/  ISETP.NE.U32.AND P0, PT, R26, RZ, PT ;  /* 0x000000ff1a00720c */ /* 0x002fe20003f05070 */
[----:B---3--:R-:W-:Y:S02]  /*0ec0*/  IMAD.MOV R10, RZ, RZ, -R2 ;  /* 0x000000ffff0a7224 */ /* 0x008fe400078e0a02 */
[----:B------:R-:W-:Y:S01]  /*0ed0*/  FMUL R8, R8, UR4 ;  /* 0x0000000408087c20 */ /* 0x000fe20008400000 */
[----:B------:R-:W-:Y:S02]  /*0ee0*/  SHF.R.U32.HI R9, RZ, R12, R9 ;  /* 0x0000000cff097219 */ /* 0x000fe40000011609 */
[----:B------:R-:W-:Y:S01]  /*0ef0*/  ISETP.NE.AND.EX P0, PT, R27, RZ, PT, P0 ;  /* 0x000000ff1b00720c */ /* 0x000fe20003f05300 */
[----:B------:R1:W3:Y:S01]  /*0f00*/  F2I.U32.TRUNC.NTZ R15, R8 ;  /* 0x00000008000f7305 */ /* 0x0002e2000020f000 */
[----:B------:R-:W1:Y:S01]  /*0f10*/  LDC R19, c[0x0][0x148] ;  /* 0x00005200ff137b82 */ /* 0x000e620000000800 */
[----:B--2---:R-:W-:-:S07]  /*0f20*/  IMAD R2, R7, R10, R6 ;  /* 0x0000000a07027224 */ /* 0x004fce00078e0206 */
[----:B------:R-:W2:Y:S01]  /*0f30*/  LDC R25, c[0x0][0x600] ;  /* 0x00018000ff197b82 */ /* 0x000ea20000000800 */
[-CC-:B----4-:R-:W-:Y:S02]  /*0f40*/  SHF.R.U64 R32, R20, R22.reuse, R9.reuse ;  /* 0x0000001614207219 */ /* 0x190fe40000001209 */
[----:B------:R-:W-:Y:S01]  /*0f50*/  SHF.R.U32.HI R7, RZ, R22, R9 ;  /* 0x00000016ff077219 */ /* 0x000fe20000011609 */
[----:B------:R-:W-:-:S04]  /*0f60*/  IMAD.MOV.U32 R9, RZ, RZ, 0x1 ;  /* 0x00000001ff097424 */ /* 0x000fc800078e00ff */
[----:B------:R-:W4:Y:S01]  /*0f70*/  LDC R28, c[0x0][0x648] ;  /* 0x00019200ff1c7b82 */ /* 0x000f220000000800 */
[-C--:B0-----:R-:W-:Y:S02]  /*0f80*/  SHF.L.U32 R6, R11, R24.reuse, RZ ;  /* 0x000000180b067219 */ /* 0x081fe400000006ff */
[--C-:B------:R-:W-:Y:S02]  /*0f90*/  SHF.R.U64 R22, R32, R24, R7.reuse ;  /* 0x0000001820167219 */ /* 0x100fe40000001207 */
[----:B------:R-:W-:Y:S02]  /*0fa0*/  LOP3.LUT R13, RZ, R6, RZ, 0x33, !PT ;  /* 0x00000006ff0d7212 */ /* 0x000fe400078e33ff */
[-C--:B------:R-:W-:Y:S01]  /*0fb0*/  SHF.R.U32.HI R7, RZ, R24.reuse, R7 ;  /* 0x00000018ff077219 */ /* 0x080fe20000011607 */
[----:B------:R-:W0:Y:S01]  /*0fc0*/  LDC R29, c[0x0][0x638] ;  /* 0x00018e00ff1d7b82 */ /* 0x000e220000000800 */
[----:B------:R-:W-:Y:S01]  /*0fd0*/  SHF.L.U32 R12, R9, R24, RZ ;  /* 0x00000018090c7219 */ /* 0x000fe200000006ff */
[----:B------:R-:W-:-:S06]  /*0fe0*/  IMAD.MOV.U32 R6, RZ, RZ, R22 ;  /* 0x000000ffff067224 */ /* 0x000fcc00078e0016 */
[----:B------:R-:W0:Y:S01]  /*0ff0*/  LDC R30, c[0x0][0x610] ;  /* 0x00018400ff1e7b82 */ /* 0x000e220000000800 */
[----:B-1-3--:R-:W-:Y:S05]  /*1000*/  @!P0 BRA `(.L_x_12) ;  /* 0x0000000000288947 */ /* 0x00afea0003800000 */
[----:B------:R-:W1:Y:S02]  /*1010*/  LDC R11, c[0x0][0x64c] ;  /* 0x00019300ff0b7b82 */ /* 0x000e640000000800 */
[----:B-1----:R-:W-:-:S05]  /*1020*/  IADD3 R11, P0, R22, R11, RZ ;  /* 0x0000000b160b7210 */ /* 0x002fca0007f1e0ff */
        /* <DEDUP_REMOVED lines=8> */
.L_x_12:
[----:B----4-:R-:W-:Y:S01]  /*10b0*/  SHF.R.U64 R6, R6, R28, R7 ;  /* 0x0000001c06067219 */ /* 0x010fe20000001207 */
[----:B--2---:R-:W-:Y:S01]  /*10c0*/  VIADD R7, R25, 0xffffffff ;  /* 0xffffffff19077836 */ /* 0x004fe20000000000 */
[----:B------:R-:W-:Y:S01]  /*10d0*/  LOP3.LUT R13, R32, R13, RZ, 0xc0, !PT ;  /* 0x0000000d200d7212 */ /* 0x000fe200078ec0ff */
[----:B------:R-:W-:Y:S02]  /*10e0*/  IMAD.MOV R15, RZ, RZ, -R15 ;  /* 0x000000ffff0f7224 */ /* 0x000fe400078e0a0f */
[----:B------:R-:W-:Y:S01]  /*10f0*/  IMAD.MOV R8, RZ, RZ, -R6 ;  /* 0x000000ffff087224 */ /* 0x000fe200078e0a06 */
[----:B------:R-:W-:Y:S01]  /*1100*/  LOP3.LUT R7, R20, R7, RZ, 0xc0, !PT ;  /* 0x0000000714077212 */ /* 0x000fe200078ec0ff */
[----:B------:R-:W-:Y:S02]  /*1110*/  IMAD R13, R12, R6, R13 ;  /* 0x000000060c0d7224 */ /* 0x000fe400078e020d */
[----:B------:R-:W-:Y:S02]  /*1120*/  @P1 IMAD R2, R19, R15, R14 ;  /* 0x0000000f13021224 */ /* 0x000fe400078e020e */
[----:B0-----:R-:W-:-:S02]  /*1130*/  IMAD R6, R8, R29, R22 ;  /* 0x0000001d08067224 */ /* 0x001fc400078e0216 */
[----:B------:R-:W-:Y:S02]  /*1140*/  IMAD R2, R13, R30, R2 ;  /* 0x0000001e0d027224 */ /* 0x000fe400078e0202 */
[----:B------:R-:W-:Y:S02]  /*1150*/  IMAD R19, R6, R25, R7 ;  /* 0x0000001906137224 */ /* 0x000fe400078e0207 */
[----:B------:R-:W-:-:S03]  /*1160*/  IMAD.MOV.U32 R8, RZ, RZ, 0x1 ;  /* 0x00000001ff087424 */ /* 0x000fc600078e00ff */
[----:B------:R-:W-:Y:S02]  /*1170*/  SEL R22, R19, R2, !P1 ;  /* 0x0000000213167207 */ /* 0x000fe40004800000 */
[----:B------:R-:W-:Y:S01]  /*1180*/  SEL R19, R2, R19, !P1 ;  /* 0x0000001302137207 */ /* 0x000fe20004800000 */
[----:B------:R-:W-:-:S07]  /*1190*/  IMAD.MOV.U32 R2, RZ, RZ, R31 ;  /* 0x000000ffff027224 */ /* 0x000fce00078e001f */
.L_x_10:
[----:B------:R-:W-:Y:S05]  /*11a0*/  @!P2 BRA `(.L_x_13) ;  /* 0x000000740058a947 */ /* 0x000fea0003800000 */
[----:B------:R-:W-:-:S13]  /*11b0*/  ISETP.GT.U32.AND P0, PT, R33, 0x1, PT ;  /* 0x000000012100780c */ /* 0x000fda0003f04070 */
[----:B------:R-:W-:Y:S05]  /*11c0*/  @P0 EXIT ;  /* 0x000000000000094d */ /* 0x000fea0003800000 */
.L_x_14:
[----:B------:R-:W-:-:S08]  /*11d0*/  NOP ;  /* 0x0000000000007918 */ /* 0x000fd00000000000 */
[----:B------:R-:W1:Y:S02]  /*11e0*/  USETMAXREG.TRY_ALLOC.CTAPOOL UP0, 0xe8 ;  /* 0x000000e8000079c8 */ /* 0x000e640008000600 */
[----:B-1----:R-:W-:-:S13]  /*11f0*/  PLOP3.LUT P0, PT, PT, PT, UP0, 0x80, 0x0 ;  /* 0x000000000000781c */ /* 0x002fda0003f0f008 */
[----:B------:R-:W-:Y:S05]  /*1200*/  @!P0 BRA `(.L_x_14) ;  /* 0xfffffffc00f08947 */ /* 0x000fea000383ffff */
[----:B------:R-:W-:-:S13]  /*1210*/  LOP3.LUT P0, RZ, R8, 0xff, RZ, 0xc0, !PT ;  /* 0x000000ff08ff7812 */ /* 0x000fda000780c0ff */
[----:B------:R-:W-:Y:S05]  /*1220*/  @!P0 EXIT ;  /* 0x000000000000894d */ /* 0x000fea0003800000 */
[----:B------:R-:W1:Y:S01]  /*1230*/  S2UR UR4, SR_CgaCtaId ;  /* 0x00000000000479c3 */ /* 0x000e620000008800 */
[----:B------:R-:W-:Y:S01]  /*1240*/  VIADD R6, R5, 0xffffffff ;  /* 0xffffffff05067836 */ /* 0x000fe20000000000 */
[----:B------:R-:W-:Y:S01]  /*1250*/  SHF.R.S32.HI R0, RZ, 0x1f, R3 ;  /* 0x0000001fff007819 */ /* 0x000fe20000011403 */
[----:B------:R-:W-:Y:S01]  /*1260*/  UMOV UR41, 0x400 ;  /* 0x0000040000297882 */ /* 0x000fe20000000000 */
[----:B------:R-:W-:Y:S02]  /*1270*/  UISETP.LT.AND UP0, UPT, UR40, 0x1, UPT ;  /* 0x000000012800788c */ /* 0x000fe4000bf01270 */
[----:B------:R-:W-:Y:S01]  /*1280*/  R2UR UR42, R6 ;  /* 0x00000000062a72ca */ /* 0x000fe200000e0000 */
[----:B------:R-:W-:Y:S01]  /*1290*/  ULDC UR5, c[0x0][0x284] ;  /* 0x0000a10000057ab9 */ /* 0x000fe20000000800 */
[CC--:B------:R-:W-:Y:S01]  /*12a0*/  LEA.HI R4, R0.reuse, R3.reuse, RZ, 0x2 ;  /* 0x0000000300047211 */ /* 0x0c0fe200078f10ff */
[----:B------:R-:W-:Y:S01]  /*12b0*/  USEL UR43, UR40, 0x1, UP0 ;  /* 0x00000001282b7887 */ /* 0x000fe20008000000 */
[----:B------:R-:W-:Y:S01]  /*12c0*/  LEA.HI R0, R0, R3, RZ, 0x5 ;  /* 0x0000000300007211 */ /* 0x000fe200078f28ff */
[----:B------:R-:W-:Y:S01]  /*12d0*/  USHF.L.U32 UR44, UR40, 0x1, URZ ;  /* 0x00000001282c7899 */ /* 0x000fe2000800063f */
[--C-:B------:R-:W-:Y:S01]  /*12e0*/  SHF.R.S32.HI R154, RZ, 0x2, R4.reuse ;  /* 0x00000002ff9a7819 */ /* 0x100fe20000011404 */
[----:B------:R-:W-:Y:S01]  /*12f0*/  UIADD3 UR43, -UR43, UR40, URZ ;  /* 0x000000282b2b7290 */ /* 0x000fe2000fffe13f */
[----:B------:R-:W-:-:S02]  /*1300*/  SHF.R.S32.HI R5, RZ, 0x1f, R4 ;  /* 0x0000001fff057819 */ /* 0x000fc40000011404 */
[----:B------:R-:W-:Y:S02]  /*1310*/  LOP3.LUT R156, R4, 0xfffffffc, RZ, 0xc0, !PT ;  /* 0xfffffffc049c7812 */ /* 0x000fe400078ec0ff */
[----:B------:R-:W-:Y:S01]  /*1320*/  LEA.HI R5, R5, R154, RZ, 0x3 ;  /* 0x0000009a05057211 */ /* 0x000fe200078f18ff */
[----:B------:R-:W-:Y:S01]  /*1330*/  USHF.L.U32 UR42, UR42, 0x3, URZ ;  /* 0x000000032a2a7899 */ /* 0x000fe2000800063f */
[----:B------:R-:W-:Y:S01]  /*1340*/  ISETP.NE.AND P0, PT, R6, RZ, PT ;  /* 0x000000ff0600720c */ /* 0x000fe20003f05270 */
[----:B------:R-:W-:Y:S01]  /*1350*/  IMAD.IADD R156, R3, 0x1, -R156 ;  /* 0x00000001039c7824 */ /* 0x000fe200078e0a9c */
[----:B------:R-:W-:Y:S01]  /*1360*/  LOP3.LUT R5, R5, 0xfffffff8, RZ, 0xc0, !PT ;  /* 0xfffffff805057812 */ /* 0x000fe200078ec0ff */
[----:B-1----:R-:W-:Y:S02]  /*1370*/  ULEA UR41, UR4, UR41, 0x18 ;  /* 0x0000002904297291 */ /* 0x002fe4000f8ec03f */
[----:B------:R-:W-:Y:S01]  /*1380*/  IMAD.U32 R158, RZ, RZ, UR42 ;  /* 0x0000002aff9e7e24 */ /* 0x000fe2000f8e00ff */
[----:B------:R-:W-:Y:S01]  /*1390*/  SEL R163, RZ, 0x1, P0 ;  /* 0x00000001ffa37807 */ /* 0x000fe20000000000 */
[----:B------:R-:W-:Y:S01]  /*13a0*/  IMAD.IADD R154, R154, 0x1, -R5 ;  /* 0x000000019a9a7824 */ /* 0x000fe200078e0a05 */
[----:B------:R-:W-:Y:S01]  /*13b0*/  UIADD3 UR45, UR41, 0x70, URZ ;  /* 0x00000070292d7890 */ /* 0x000fe2000fffe03f */
[----:B------:R-:W-:-:S02]  /*13c0*/  SHF.R.S32.HI R5, RZ, 0x5, R0 ;  /* 0x00000005ff057819 */ /* 0x000fc40000011400 */
[C---:B------:R-:W-:Y:S02]  /*13d0*/  LOP3.LUT R160, R158.reuse, 0x8, RZ, 0xc0, !PT ;  /* 0x000000089ea07812 */ /* 0x040fe400078ec0ff */
[--C-:B------:R-:W-:Y:S01]  /*13e0*/  SHF.R.S32.HI R155, RZ, 0x1f, R154.reuse ;  /* 0x0000001fff9b7819 */ /* 0x100fe2000001149a */
[C-C-:B------:R-:W-:Y:S01]  /*13f0*/  IMAD R161, R5.reuse, -0x10, -R154.reuse ;  /* 0xfffffff005a17824 */ /* 0x140fe200078e0a9a */
[----:B------:R-:W-:Y:S01]  /*1400*/  LOP3.LUT R158, R158, 0x8, RZ, 0xc, !PT ;  /* 0x000000089e9e7812 */ /* 0x000fe200078e0cff */
[----:B------:R-:W-:Y:S01]  /*1410*/  IMAD.U32 R159, RZ, RZ, UR45 ;  /* 0x0000002dff9f7e24 */ /* 0x000fe2000f8e00ff */
[----:B------:R-:W-:Y:S01]  /*1420*/  LOP3.LUT R160, R160, 0x18, RZ, 0x3c, !PT ;  /* 0x00000018a0a07812 */ /* 0x000fe200078e3cff */
[----:B------:R-:W-:-:S04]  /*1430*/  IMAD.WIDE R154, R5, 0x10, R154 ;  /* 0x00000010059a7825 */ /* 0x000fc800078e029a */
[----:B------:R-:W-:Y:S02]  /*1440*/  VIADD R157, R159, UR42 ;  /* 0x0000002a9f9d7c36 */ /* 0x000fe40008000000 */
[----:B------:R-:W-:-:S07]  /*1450*/  VIADD R161, R161, UR5 ;  /* 0x00000005a1a17c36 */ /* 0x000fce0008000000 */
.L_x_294:
[----:B------:R-:W-:Y:S01]  /*1460*/  SHF.L.U32 R0, R163, 0x1f, RZ ;  /* 0x0000001fa3007819 */ /* 0x000fe200000006ff */
[----:B------:R-:W-:Y:S02]  /*1470*/  ULDC UR4, c[0x0][0x28c] ;  /* 0x0000a30000047ab9 */ /* 0x000fe40000000800 */
[----:B------:R-:W-:Y:S01]  /*1480*/  ISETP.LT.AND P1, PT, RZ, UR4, PT ;  /* 0x00000004ff007c0c */ /* 0x000fe2000bf21270 */
[----:B-1----:R-:W1:Y:S02]  /*1490*/  SYNCS.PHASECHK.TRANS64.TRYWAIT P0, [R159+UR42], R0 ;  /* 0x000000009f0075a7 */ /* 0x002e64000800016a */
[----:B-1-34-:R-:W-:Y:S10]  /*14a0*/  @!P0 BRA `(.L_x_15) ;  /* 0x0000008000d88947 */ /* 0x01aff40003800000 */
.L_x_318:
[----:B------:R-:W-:Y:S05]  /*14b0*/  @P1 BRA `(.L_x_16) ;  /* 0x0000000000401947 */ /* 0x000fea0003800000 */
[----:B-1----:R-:W-:Y:S01]  /*14c0*/  MOV R0, 0x0 ;  /* 0x0000000000007802 */ /* 0x002fe20000000f00 */
[----:B------:R-:W-:Y:S01]  /*14d0*/  ULDC.64 UR4, c[0x4][0x68] ;  /* 0x01001a0000047ab9 */ /* 0x000fe20000000a00 */
[----:B------:R-:W-:Y:S01]  /*14e0*/  ULDC.64 UR6, c[0x4][0x8] ;  /* 0x0100020000067ab9 */ /* 0x000fe20000000a00 */
[----:B------:R-:W-:Y:S01]  /*14f0*/  IMAD.U32 R4, RZ, RZ, UR4 ;  /* 0x00000004ff047e24 */ /* 0x000fe2000f8e00ff */
[----:B------:R1:W2:Y:S01]  /*1500*/  LDC.64 R14, c[0x4][R0] ;  /* 0x01000000000e7b82 */ /* 0x0002a20000000a00 */
[----:B------:R-:W-:Y:S01]  /*1510*/  IMAD.U32 R5, RZ, RZ, UR5 ;  /* 0x00000005ff057e24 */ /* 0x000fe2000f8e00ff */
[----:B------:R-:W-:Y:S01]  /*1520*/  ULDC.64 UR4, c[0x4][0x70] ;  /* 0x01001c0000047ab9 */ /* 0x000fe20000000a00 */
[----:B------:R-:W-:Y:S02]  /*1530*/  IMAD.U32 R10, RZ, RZ, UR6 ;  /* 0x00000006ff0a7e24 */ /* 0x000fe4000f8e00ff */
[----:B------:R-:W-:Y:S02]  /*1540*/  IMAD.U32 R6, RZ, RZ, UR4 ;  /* 0x00000004ff067e24 */ /* 0x000fe4000f8e00ff */
[----:B------:R-:W-:-:S02]  /*1550*/  IMAD.U32 R7, RZ, RZ, UR5 ;  /* 0x00000005ff077e24 */ /* 0x000fc4000f8e00ff */
[----:B------:R-:W-:Y:S02]  /*1560*/  IMAD.U32 R11, RZ, RZ, UR7 ;  /* 0x00000007ff0b7e24 */ /* 0x000fe4000f8e00ff */
[----:B------:R-:W-:Y:S02]  /*1570*/  IMAD.MOV.U32 R8, RZ, RZ, 0x1e1 ;  /* 0x000001e1ff087424 */ /* 0x000fe400078e00ff */
[----:B0-----:R-:W-:Y:S02]  /*1580*/  IMAD.MOV.U32 R12, RZ, RZ, 0x1 ;  /* 0x00000001ff0c7424 */ /* 0x001fe400078e00ff */
[----:B-1----:R-:W-:-:S07]  /*1590*/  IMAD.MOV.U32 R13, RZ, RZ, RZ ;  /* 0x000000ffff0d7224 */ /* 0x002fce00078e00ff */
[----:B------:R-:W-:-:S07]  /*15a0*/  LEPC R20, `(.L_x_16) ;  /* 0x000000001014794e */ /* 0x000fce0000000000 */
[----:B--2--5:R-:W-:Y:S05]  /*15b0*/  CALL.ABS.NOINC R14 ;  /* 0x000000000e007343 */ /* 0x024fea0003c00000 */
.L_x_16:
[----:B-1----:R-:W-:-:S04]  /*15c0*/  LOP3.LUT R0, R16, 0x1, RZ, 0xfc, !PT ;  /* 0x0000000110007812 */ /* 0x002fc800078efcff */
[----:B------:R-:W-:-:S13]  /*15d0*/  ISETP.NE.AND P0, PT, R0, 0x3, PT ;  /* 0x000000030000780c */ /* 0x000fda0003f05270 */
[----:B------:R-:W-:Y:S05]  /*15e0*/  @!P0 BRA `(.L_x_17) ;  /* 0x0000000000048947 */ /* 0x000fea0003800000 */
[----:B------:R-:W-:Y:S01]  /*15f0*/  BPT.TRAP 0x1 ;  /* 0x000000040000795c */ /* 0x000fe20000300000 */
.L_x_17:
[----:B------:R-:W-:Y:S02]  /*1600*/  IMAD.U32 R3, RZ, RZ, UR39 ;  /* 0x00000027ff037e24 */ /* 0x000fe4000f8e00ff */
[----:B------:R-:W-:-:S03]  /*1610*/  IMAD.U32 R0, RZ, RZ, UR38 ;  /* 0x00000026ff007e24 */ /* 0x000fc6000f8e00ff */
[----:B------:R-:W-:Y:S02]  /*1620*/  LEA R3, R3, UR41, 0x3 ;  /* 0x0000002903037c11 */ /* 0x000fe4000f8e18ff */
[----:B------:R-:W-:-:S04]  /*1630*/  SHF.L.U32 R0, R0, 0x1f, RZ ;  /* 0x0000001f00007819 */ /* 0x000fc800000006ff */
[----:B------:R1:W2:Y:S01]  /*1640*/  SYNCS.PHASECHK.TRANS64.TRYWAIT P1, [R3+URZ], R0 ;  /* 0x00000000030075a7 */ /* 0x0002a2000802017f */
[----:B------:R-:W-:Y:S05]  /*1650*/  @!P0 BRA `(.L_x_18) ;  /* 0x0000000000048947 */ /* 0x000fea0003800000 */
[----:B------:R-:W-:Y:S01]  /*1660*/  BPT.TRAP 0x1 ;  /* 0x000000040000795c */ /* 0x000fe20000300000 */
.L_x_18:
[----:B------:R-:W-:-:S05]  /*1670*/  IMAD.U32 R4, RZ, RZ, UR43 ;  /* 0x0000002bff047e24 */ /* 0x000fca000f8e00ff */
[----:B------:R-:W-:Y:S01]  /*1680*/  ISETP.GE.AND P2, PT, R4, 0x1, PT ;  /* 0x000000010400780c */ /* 0x000fe20003f46270 */
[----:B--2---:R-:W-:-:S12]  /*1690*/  @P1 BRA `(.L_x_19) ;  /* 0x0000000000081947 */ /* 0x004fd80003800000 */
[----:B------:R-:W2:Y:S02]  /*16a0*/  SYNCS.PHASECHK.TRANS64.TRYWAIT P1, [R3+URZ], R0 ;  /* 0x00000000030075a7 */ /* 0x000ea4000802017f */
[----:B--2---:R-:W-:Y:S05]  /*16b0*/  @!P1 BRA `(.L_x_20) ;  /* 0x0000008000689947 */ /* 0x004fea0003800000 */
.L_x_19:
[----:B------:R-:W-:Y:S05]  /*16c0*/  WARPSYNC.ALL ;  /* 0x0000000000007948 */ /* 0x000fea0003800000 */
[----:B------:R-:W-:Y:S01]  /*16d0*/  UIADD3 UR4, UR41, 0x180, URZ ;  /* 0x0000018029047890 */ /* 0x000fe2000fffe03f */
[----:B------:R-:W-:Y:S01]  /*16e0*/  WARPGROUP.ARRIVE ;  /* 0x00000000000079c5 */ /* 0x000fe20000000000 */
[----:B------:R-:W-:Y:S02]  /*16f0*/  UIADD3 UR5, UR41, 0x3180, URZ ;  /* 0x0000318029057890 */ /* 0x000fe4000fffe03f */
[----:B------:R-:W-:Y:S02]  /*1700*/  USHF.R.U32.HI UR4, URZ, 0x4, UR4 ;  /* 0x000000043f047899 */ /* 0x000fe40008011604 */
[----:B------:R-:W-:-:S02]  /*1710*/  USHF.R.U32.HI UR5, URZ, 0x4, UR5 ;  /* 0x000000043f057899 */ /* 0x000fc40008011605 */
[----:B------:R-:W-:Y:S02]  /*1720*/  ULOP3.LUT UR4, UR4, 0x3fff, URZ, 0xc0, !UPT ;  /* 0x00003fff04047892 */ /* 0x000fe4000f8ec03f */
[----:B------:R-:W-:Y:S02]  /*1730*/  ULOP3.LUT UR5, UR5, 0x3fff, URZ, 0xc0, !UPT ;  /* 0x00003fff05057892 */ /* 0x000fe4000f8ec03f */
[----:B------:R-:W-:Y:S02]  /*1740*/  ULOP3.LUT UR11, UR4, 0x10000, URZ, 0xfc, !UPT ;  /* 0x00010000040b7892 */ /* 0x000fe4000f8efc3f */
[----:B------:R-:W-:Y:S02]  /*1750*/  ULOP3.LUT UR10, UR5, 0x10000, URZ, 0xfc, !UPT ;  /* 0x00010000050a7892 */ /* 0x000fe4000f8efc3f */
[----:B------:R-:W-:Y:S02]  /*1760*/  ULEA UR4, UR39, UR11, 0x7 ;  /* 0x0000000b27047291 */ /* 0x000fe4000f8e383f */
[----:B------:R-:W-:Y:S01]  /*1770*/  ULEA UR6, UR39, UR10, 0x9 ;  /* 0x0000000a27067291 */ /* 0x000fe2000f8e483f */
[----:B------:R-:W-:Y:S01]  /*1780*/  UMOV UR5, 0xc0000010 ;  /* 0xc000001000057882 */ /* 0x000fe20000000000 */
[----:B------:R-:W-:-:S07]  /*1790*/  UMOV UR7, 0xc0000010 ;  /* 0xc000001000077882 */ /* 0x000fce0000000000 */
[----:B------:R-:W-:Y:S03]  /*17a0*/  IGMMA.64x256x32.S8.S8 R24, gdesc[UR4], RZ, !UPT, gsb0 ;  /* 0x06600000041879f1 */ /* 0x000fe6000c0410ff */
[----:B------:R-:W-:Y:S02]  /*17b0*/  WARPGROUP.DEPBAR.LE gsb0, 0x0 ;  /* 0x00008000000079c5 */ /* 0x000fe40000010000 */
[----:B------:R-:W-:Y:S05]  /*17c0*/  @!P2 BRA `(.L_x_21) ;  /* 0x0000000000b4a947 */ /* 0x000fea0003800000 */
[----:B------:R-:W-:Y:S01]  /*17d0*/  UIADD3 UR4, UR39, 0x1, URZ ;  /* 0x0000000127047890 */ /* 0x000fe2000fffe03f */
[----:B-12---:R-:W-:Y:S01]  /*17e0*/  IMAD.U32 R0, RZ, RZ, UR43 ;  /* 0x0000002bff007e24 */ /* 0x006fe2000f8e00ff */
[----:B------:R-:W-:Y:S02]  /*17f0*/  UMOV UR9, UR39 ;  /* 0x0000002700097c82 */ /* 0x000fe40008000000 */
[----:B------:R-:W-:-:S04]  /*1800*/  UISETP.NE.AND UP0, UPT, UR4, 0x6, UPT ;  /* 0x000000060400788c */ /* 0x000fc8000bf05270 */
[----:B------:R-:W-:Y:S02]  /*1810*/  USEL UR5, URZ, 0x1, UP0 ;  /* 0x000000013f057887 */ /* 0x000fe40008000000 */
[----:B------:R-:W-:Y:S02]  /*1820*/  USEL UR8, UR4, URZ, UP0 ;  /* 0x0000003f04087287 */ /* 0x000fe40008000000 */
[----:B------:R-:W-:-:S06]  /*1830*/  ULOP3.LUT UR5, UR38, UR5, URZ, 0x3c, !UPT ;  /* 0x0000000526057292 */ /* 0x000fcc000f8e3c3f */
[----:B------:R-:W-:-:S07]  /*1840*/  IMAD.U32 R5, RZ, RZ, UR5 ;  /* 0x00000005ff057e24 */ /* 0x000fce000f8e00ff */
.L_x_28:
[----:B-12---:R-:W-:Y:S05]  /*1850*/  @!P0 BRA `(.L_x_22) ;  /* 0x0000000000048947 */ /* 0x006fea0003800000 */
[----:B------:R-:W-:Y:S01]  /*1860*/  BPT.TRAP 0x1 ;  /* 0x000000040000795c */ /* 0x000fe20000300000 */
.L_x_22:
[----:B------:R-:W-:Y:S01]  /*1870*/  ULEA UR4, UR8, UR41, 0x3 ;  /* 0x0000002908047291 */ /* 0x000fe2000f8e183f */
[----:B------:R-:W-:-:S08]  /*1880*/  SHF.L.U32 R3, R5, 0x1f, RZ ;  /* 0x0000001f05037819 */ /* 0x000fd000000006ff */
[----:B------:R1:W2:Y:S01]  /*1890*/  SYNCS.PHASECHK.TRANS64.TRYWAIT P1, [UR4], R3 ;  /* 0x00000003ff0075a7 */ /* 0x0002a20008020144 */
[----:B------:R-:W-:Y:S05]  /*18a0*/  @!P0 BRA `(.L_x_23) ;  /* 0x0000000000048947 */ /* 0x000fea0003800000 */
[----:B------:R-:W-:Y:S01]  /*18b0*/  BPT.TRAP 0x1 ;  /* 0x000000040000795c */ /* 0x000fe20000300000 */
.L_x_23:
[----:B--2---:R-:W-:Y:S05]  /*18c0*/  @P1 BRA `(.L_x_24) ;  /* 0x0000000000081947 */ /* 0x004fea0003800000 */
[----:B------:R-:W2:Y:S02]  /*18d0*/  SYNCS.PHASECHK.TRANS64.TRYWAIT P1, [UR4], R3 ;  /* 0x00000003ff0075a7 */ /* 0x000ea40008020144 */
[----:B--2---:R-:W-:Y:S05]  /*18e0*/  @!P1 BRA `(.L_x_25) ;  /* 0x0000007c00f09947 */ /* 0x004fea0003800000 */
.L_x_24:
[----:B------:R-:W-:Y:S01]  /*18f0*/  ULEA UR4, UR8, UR11, 0x7 ;  /* 0x0000000b08047291 */ /* 0x000fe2000f8e383f */
[----:B------:R-:W-:Y:S01]  /*1900*/  WARPGROUP.ARRIVE ;  /* 0x00000000000079c5 */ /* 0x000fe20000000000 */
[----:B------:R-:W-:Y:S01]  /*1910*/  ULEA UR6, UR8, UR10, 0x9 ;  /* 0x0000000a08067291 */ /* 0x000fe2000f8e483f */
[----:B------:R-:W-:Y:S01]  /*1920*/  UMOV UR5, 0xc0000010 ;  /* 0xc000001000057882 */ /* 0x000fe20000000000 */
[----:B------:R-:W-:-:S07]  /*1930*/  UMOV UR7, 0xc0000010 ;  /* 0xc000001000077882 */ /* 0x000fce0000000000 */
[----:B------:R-:W-:Y:S03]  /*1940*/  IGMMA.64x256x32.S8.S8 R24, gdesc[UR4], R24, gsb0 ;  /* 0x06600000041879f1 */ /* 0x000fe60008041018 */
[----:B------:R-:W-:Y:S02]  /*1950*/  WARPGROUP.DEPBAR.LE gsb0, 0x0 ;  /* 0x00008000000079c5 */ /* 0x000fe40000010000 */
[----:B------:R-:W-:Y:S05]  /*1960*/  @!P0 BRA `(.L_x_26) ;  /* 0x0000000000048947 */ /* 0x000fea0003800000 */
[----:B------:R-:W-:Y:S01]  /*1970*/  BPT.TRAP 0x1 ;  /* 0x000000040000795c */ /* 0x000fe20000300000 */
.L_x_26:
[----:B------:R-:W-:Y:S01]  /*1980*/  ULEA UR4, UR9, UR41, 0x3 ;  /* 0x0000002909047291 */ /* 0x000fe2000f8e183f */
[----:B------:R-:W-:-:S03]  /*1990*/  ISETP.GT.U32.AND P1, PT, R16, 0x1, PT ;  /* 0x000000011000780c */ /* 0x000fc60003f24070 */
[----:B------:R-:W-:-:S04]  /*19a0*/  UIADD3 UR4, UR4, 0x30, URZ ;  /* 0x0000003004047890 */ /* 0x000fc8000fffe03f */
[----:B------:R-:W-:-:S09]  /*19b0*/  UPRMT UR4, URZ, 0x654, UR4 ;  /* 0x000006543f047896 */ /* 0x000fd20008000004 */
[----:B------:R-:W-:Y:S01]  /*19c0*/  SYNCS.ARRIVE.TRANS64.RED.A1T0 RZ, [UR4], RZ ;  /* 0x000000ffffff79a7 */ /* 0x000fe20008100404 */
[----:B------:R-:W-:Y:S05]  /*19d0*/  @P1 BRA `(.L_x_27) ;  /* 0x0000000000041947 */ /* 0x000fea0003800000 */
[----:B------:R-:W-:Y:S01]  /*19e0*/  BPT.TRAP 0x1 ;  /* 0x000000040000795c */ /* 0x000fe20000300000 */
.L_x_27:
[----:B------:R-:W-:Y:S01]  /*19f0*/  UIADD3 UR8, UR8, 0x1, URZ ;  /* 0x0000000108087890 */ /* 0x000fe2000fffe03f */
[C---:B------:R-:W-:Y:S01]  /*1a00*/  ISETP.GT.AND P1, PT, R0.reuse, 0x1, PT ;  /* 0x000000010000780c */ /* 0x040fe20003f24270 */
[----:B------:R-:W-:Y:S01]  /*1a10*/  UIADD3 UR9, UR9, 0x1, URZ ;  /* 0x0000000109097890 */ /* 0x000fe2000fffe03f */
[----:B------:R-:W-:Y:S01]  /*1a20*/  VIADD R0, R0, 0xffffffff ;  /* 0xffffffff00007836 */ /* 0x000fe20000000000 */
[----:B------:R-:W-:Y:S02]  /*1a30*/  UISETP.NE.AND UP0, UPT, UR8, 0x6, UPT ;  /* 0x000000060800788c */ /* 0x000fe4000bf05270 */
[----:B------:R-:W-:Y:S02]  /*1a40*/  UISETP.NE.AND UP1, UPT, UR9, 0x6, UPT ;  /* 0x000000060900788c */ /* 0x000fe4000bf25270 */
[----:B------:R-:W-:Y:S02]  /*1a50*/  USEL UR4, URZ, 0x1, UP0 ;  /* 0x000000013f047887 */ /* 0x000fe40008000000 */
[----:B------:R-:W-:-:S02]  /*1a60*/  USEL UR8, UR8, URZ, UP0 ;  /* 0x0000003f08087287 */ /* 0x000fc40008000000 */
[----:B------:R-:W-:Y:S02]  /*1a70*/  USEL UR9, UR9, URZ, UP1 ;  /* 0x0000003f09097287 */ /* 0x000fe40008800000 */
[----:B------:R-:W-:Y:S01]  /*1a80*/  LOP3.LUT R5, R5, UR4, RZ, 0x3c, !PT ;  /* 0x0000000405057c12 */ /* 0x000fe2000f8e3cff */
[----:B------:R-:W-:Y:S09]  /*1a90*/  @P1 BRA `(.L_x_28) ;  /* 0xfffffffc006c1947 */ /* 0x000ff2000383ffff */
.L_x_21:
[----:B-12---:R-:W1:Y:S01]  /*1aa0*/  LDC R0, c[0x0][0x28c] ;  /* 0x0000a300ff007b82 */ /* 0x006e620000000800 */
[----:B------:R2:W-:Y:S01]  /*1ab0*/  SYNCS.ARRIVE.TRANS64.A1T0 RZ, [R158+UR45], RZ ;  /* 0x000000ff9eff79a7 */ /* 0x0005e2000810002d */
[----:B-1----:R-:W-:-:S13]  /*1ac0*/  ISETP.GE.AND P1, PT, R0, 0x1, PT ;  /* 0x000000010000780c */ /* 0x002fda0003f26270 */
[----:B--2---:R-:W-:Y:S05]  /*1ad0*/  @!P1 BRA `(.L_x_29) ;  /* 0x0000000000349947 */ /* 0x004fea0003800000 */
[----:B------:R-:W-:Y:S05]  /*1ae0*/  @!P0 BRA `(.L_x_30) ;  /* 0x0000000000048947 */ /* 0x000fea0003800000 */
[----:B------:R-:W-:Y:S01]  /*1af0*/  BPT.TRAP 0x1 ;  /* 0x000000040000795c */ /* 0x000fe20000300000 */
.L_x_30:
[----:B------:R-:W-:Y:S01]  /*1b00*/  UIADD3 UR6, UR43, UR39, URZ ;  /* 0x000000272b067290 */ /* 0x000fe2000fffe03f */
[----:B------:R-:W-:-:S03]  /*1b10*/  ISETP.GT.U32.AND P0, PT, R16, 0x1, PT ;  /* 0x000000011000780c */ /* 0x000fc60003f04070 */
[----:B------:R-:W-:-:S04]  /*1b20*/  UIMAD.WIDE.U32 UR4, UR6, -0x55555555, URZ ;  /* 0xaaaaaaab060478a5 */ /* 0x000fc8000f8e003f */
[----:B------:R-:W-:-:S04]  /*1b30*/  USHF.R.U32.HI UR4, URZ, 0x2, UR5 ;  /* 0x000000023f047899 */ /* 0x000fc80008011605 */
[----:B------:R-:W-:-:S04]  /*1b40*/  UIMAD UR6, UR4, -0x6, UR6 ;  /* 0xfffffffa040678a4 */ /* 0x000fc8000f8e0206 */
[----:B------:R-:W-:-:S04]  /*1b50*/  ULEA UR6, UR6, UR41, 0x3 ;  /* 0x0000002906067291 */ /* 0x000fc8000f8e183f */
[----:B------:R-:W-:-:S04]  /*1b60*/  UIADD3 UR6, UR6, 0x30, URZ ;  /* 0x0000003006067890 */ /* 0x000fc8000fffe03f */
[----:B------:R-:W-:-:S09]  /*1b70*/  UPRMT UR6, URZ, 0x654, UR6 ;  /* 0x000006543f067896 */ /* 0x000fd20008000006 */
[----:B------:R-:W-:Y:S01]  /*1b80*/  SYNCS.ARRIVE.TRANS64.RED.A1T0 RZ, [UR6], RZ ;  /* 0x000000ffffff79a7 */ /* 0x000fe20008100406 */
[----:B------:R-:W-:Y:S05]  /*1b90*/  @P0 BRA `(.L_x_29) ;  /* 0x0000000000040947 */ /* 0x000fea0003800000 */
[----:B------:R-:W-:Y:S01]  /*1ba0*/  BPT.TRAP 0x1 ;  /* 0x000000040000795c */ /* 0x000fe20000300000 */
.L_x_29:
[----:B------:R-:W-:Y:S01]  /*1bb0*/  SHF.L.U32 R0, R163, 0x1f, RZ ;  /* 0x0000001fa3007819 */ /* 0x000fe200000006ff */
[----:B------:R-:W-:Y:S01]  /*1bc0*/  UIADD3 UR39, UR44, UR39, URZ ;  /* 0x000000272c277290 */ /* 0x000fe2000fffe03f */
[----:B------:R-:W1:Y:S01]  /*1bd0*/  LDC R7, c[0x0][0x288] ;  /* 0x0000a200ff077b82 */ /* 0x000e620000000800 */
[----:B------:R-:W-:Y:S01]  /*1be0*/  UISETP.GE.U32.AND UP1, UPT, UR44, 0x6, UPT ;  /* 0x000000062c00788c */ /* 0x000fe2000bf26070 */
[----:B------:R-:W-:Y:S01]  /*1bf0*/  IMAD.SHL.U32 R8, R156, 0x2, RZ ;  /* 0x000000029c087824 */ /* 0x000fe200078e00ff */
[----:B------:R-:W-:Y:S02]  /*1c00*/  UISETP.GT.U32.AND UP0, UPT, UR39, 0x5, UPT ;  /* 0x000000052700788c */ /* 0x000fe4000bf04070 */
[----:B------:R-:W-:Y:S02]  /*1c10*/  UIMAD.WIDE.U32 UR4, UR39, -0x55555555, URZ ;  /* 0xaaaaaaab270478a5 */ /* 0x000fe4000f8e003f */
[----:B------:R-:W-:Y:S01]  /*1c20*/  UISETP.LT.U32.AND UP0, UPT, UR44, 0x6, UP0 ;  /* 0x000000062c00788c */ /* 0x000fe20008701070 */
[----:B------:R-:W2:Y:S01]  /*1c30*/  SYNCS.PHASECHK.TRANS64.TRYWAIT P0, [R159+UR42+0x10], R0 ;  /* 0x000010009f0075a7 */ /* 0x000ea2000800016a */
[----:B------:R-:W-:Y:S01]  /*1c40*/  USHF.R.U32.HI UR4, URZ, 0x2, UR5 ;  /* 0x000000023f047899 */ /* 0x000fe20008011605 */
[----:B------:R-:W-:Y:S01]  /*1c50*/  SHF.R.S32.HI R9, RZ, 0x1f, R8 ;  /* 0x0000001fff097819 */ /* 0x000fe20000011408 */
[----:B------:R-:W-:-:S02]  /*1c60*/  USEL UR6, URZ, 0x1, !UP0 ;  /* 0x000000013f067887 */ /* 0x000fc4000c000000 */
[----:B------:R-:W-:Y:S02]  /*1c70*/  UIMAD UR39, UR4, -0x6, UR39 ;  /* 0xfffffffa042778a4 */ /* 0x000fe4000f8e0227 */
[----:B------:R-:W-:-:S04]  /*1c80*/  ULOP3.LUT UR38, UR38, UR6, URZ, 0x3c, !UPT ;  /* 0x0000000626267292 */ /* 0x000fc8000f8e3c3f */
[----:B------:R-:W-:Y:S01]  /*1c90*/  @UP1 ULOP3.LUT UR38, UR38, 0x1, UR4, 0x78, !UPT ;  /* 0x0000000126261892 */ /* 0x000fe2000f8e7804 */
[----:B-12---:R-:W-:Y:S11]  /*1ca0*/  @!P0 BRA `(.L_x_31) ;  /* 0x0000007c00188947 */ /* 0x006ff60003800000 */
.L_x_319:
[----:B-1----:R-:W-:Y:S01]  /*1cb0*/  IMAD.SHL.U32 R0, R19, 0x40, RZ ;  /* 0x0000004013007824 */ /* 0x002fe200078e00ff */
[----:B------:R-:W-:Y:S01]  /*1cc0*/  ULDC UR6, c[0x0][0x284] ;  /* 0x0000a10000067ab9 */ /* 0x000fe20000000800 */
[----:B------:R-:W-:Y:S01]  /*1cd0*/  IMAD.SHL.U32 R22, R22, 0x100, RZ ;  /* 0x0000010016167824 */ /* 0x000fe200078e00ff */
[----:B------:R-:W-:Y:S01]  /*1ce0*/  SHF.R.S32.HI R15, RZ, 0x1f, R2 ;  /* 0x0000001fff0f7819 */ /* 0x000fe20000011402 */
[----:B------:R-:W-:Y:S01]  /*1cf0*/  ULDC.64 UR4, c[0x0][0x5d0] ;  /* 0x0001740000047ab9 */ /* 0x000fe20000000a00 */
[----:B------:R-:W-:Y:S01]  /*1d00*/  ISETP.GE.AND P0, PT, R0, UR6, PT ;  /* 0x0000000600007c0c */ /* 0x000fe2000bf06270 */
[----:B------:R-:W-:Y:S01]  /*1d10*/  IMAD.WIDE.U32 R4, R2, UR4, R8 ;  /* 0x0000000402047c25 */ /* 0x000fe2000f8e0008 */
[----:B------:R-:W-:Y:S02]  /*1d20*/  SHF.R.S32.HI R14, RZ, 0x1f, R22 ;  /* 0x0000001fff0e7819 */ /* 0x000fe40000011416 */
[C---:B------:R-:W-:Y:S01]  /*1d30*/  ISETP.GE.OR P0, PT, R22.reuse, R7, P0 ;  /* 0x000000071600720c */ /* 0x040fe20000706670 */
[----:B------:R-:W-:Y:S01]  /*1d40*/  IMAD R3, R15, UR4, RZ ;  /* 0x000000040f037c24 */ /* 0x000fe2000f8e02ff */
[----:B------:R-:W-:-:S03]  /*1d50*/  IADD3 R4, P1, R22, R4, RZ ;  /* 0x0000000416047210 */ /* 0x000fc60007f3e0ff */
[----:B------:R-:W-:-:S05]  /*1d60*/  IMAD R3, R2, UR5, R3 ;  /* 0x0000000502037c24 */ /* 0x000fca000f8e0203 */
[----:B------:R-:W-:-:S03]  /*1d70*/  IADD3.X R5, R14, R5, R3, P1, !PT ;  /* 0x000000050e057210 */ /* 0x000fc60000ffe403 */
[----:B------:R-:W-:Y:S05]  /*1d80*/  @P0 BRA `(.L_x_32) ;  /* 0x0000006000b00947 */ /* 0x000fea0003800000 */
[----:B0-----:R-:W0:Y:S01]  /*1d90*/  LDC.64 R12, c[0x0][0x5c8] ;  /* 0x00017200ff0c7b82 */ /* 0x001e220000000a00 */
[----:B------:R-:W-:Y:S01]  /*1da0*/  IMAD.WIDE R10, R19, 0x40, R154 ;  /* 0x00000040130a7825 */ /* 0x000fe200078e029a */
[----:B------:R-:W-:Y:S01]  /*1db0*/  ULDC.64 UR4, c[0x0][0x5c0] ;  /* 0x0001700000047ab9 */ /* 0x000fe20000000a00 */
[----:B------:R-:W-:Y:S02]  /*1dc0*/  BSSY B0, `(.L_x_32) ;  /* 0x0000628000007945 */ /* 0x000fe40003800000 */
[----:B------:R-:W-:Y:S02]  /*1dd0*/  IMAD.IADD R19, R161, 0x1, -R0 ;  /* 0x00000001a1137824 */ /* 0x000fe400078e0a00 */
[-C--:B0-----:R-:W-:Y:S02]  /*1de0*/  IMAD R3, R11, R12.reuse, RZ ;  /* 0x0000000c0b037224 */ /* 0x081fe400078e02ff */
[----:B------:R-:W-:-:S04]  /*1df0*/  IMAD.WIDE.U32 R4, R10, R12, R4 ;  /* 0x0000000c0a047225 */ /* 0x000fc800078e0004 */
[----:B------:R-:W-:Y:S01]  /*1e00*/  IMAD R3, R10, R13, R3 ;  /* 0x0000000d0a037224 */ /* 0x000fe200078e0203 */
[----:B------:R-:W-:-:S03]  /*1e10*/  IADD3 R4, P0, R4, UR4, RZ ;  /* 0x0000000404047c10 */ /* 0x000fc6000ff1e0ff */
[----:B------:R-:W-:Y:S01]  /*1e20*/  IMAD.IADD R3, R5, 0x1, R3 ;  /* 0x0000000105037824 */ /* 0x000fe200078e0203 */
[----:B------:R-:W-:-:S04]  /*1e30*/  LEA R6, P1, R12, R4, 0x3 ;  /* 0x000000040c067211 */ /* 0x000fc800078218ff */
[----:B------:R-:W-:Y:S01]  /*1e40*/  IADD3.X R5, R3, UR5, RZ, P0, !PT ;  /* 0x0000000503057c10 */ /* 0x000fe200087fe4ff */
[----:B------:R-:W-:Y:S01]  /*1e50*/  IMAD R3, R156, -0x2, R7 ;  /* 0xfffffffe9c037824 */ /* 0x000fe200078e0207 */
[----:B-----5:R-:W-:Y:S02]  /*1e60*/  ISETP.NE.AND P0, PT, R152, RZ, PT ;  /* 0x000000ff9800720c */ /* 0x020fe40003f05270 */
[----:B------:R-:W-:Y:S01]  /*1e70*/  LEA.HI.X R7, R12, R5, R13, 0x3, P1 ;  /* 0x000000050c077211 */ /* 0x000fe200008f1c0d */
[----:B------:R-:W-:-:S10]  /*1e80*/  IMAD.IADD R0, R3, 0x1, -R22 ;  /* 0x0000000103007824 */ /* 0x000fd400078e0a16 */
[----:B------:R-:W-:Y:S05]  /*1e90*/  @!P0 BRA `(.L_x_33) ;  /* 0x0000004800608947 */ /* 0x000fea0003800000 */
[----:B------:R-:W0:Y:S01]  /*1ea0*/  LDC.64 R20, c[0x0][0x5b0] ;  /* 0x00016c00ff147b82 */ /* 0x000e220000000a00 */
[----:B------:R-:W-:Y:S01]  /*1eb0*/  ULDC.64 UR4, c[0x0][0x5b8] ;  /* 0x00016e0000047ab9 */ /* 0x000fe20000000a00 */
[----:B------:R-:W-:Y:S01]  /*1ec0*/  ISETP.GE.AND P1, PT, R19, 0x1, PT ;  /* 0x000000011300780c */ /* 0x000fe20003f26270 */
[----:B------:R-:W-:Y:S01]  /*1ed0*/  IMAD.WIDE.U32 R8, R2, UR4, R8 ;  /* 0x0000000402087c25 */ /* 0x000fe2000f8e0008 */
[----:B------:R-:W-:Y:S02]  /*1ee0*/  BSSY B1, `(.L_x_34) ;  /* 0x000000e000017945 */ /* 0x000fe40003800000 */
[----:B------:R-:W-:Y:S01]  /*1ef0*/  ISETP.LT.OR P5, PT, R0, 0x1, !P1 ;  /* 0x000000010000780c */ /* 0x000fe20004fa1670 */
[----:B------:R-:W-:Y:S01]  /*1f00*/  IMAD R3, R15, UR4, RZ ;  /* 0x000000040f037c24 */ /* 0x000fe2000f8e02ff */
[----:B------:R-:W1:Y:S01]  /*1f10*/  LDC.64 R164, c[0x0][0x5a8] ;  /* 0x00016a00ffa47b82 */ /* 0x000e620000000a00 */
[----:B------:R-:W-:Y:S02]  /*1f20*/  IADD3 R12, P0, R22, R8, RZ ;  /* 0x00000008160c7210 */ /* 0x000fe40007f1e0ff */
[----:B------:R-:W-:-:S05]  /*1f30*/  IMAD R3, R2, UR5, R3 ;  /* 0x0000000502037c24 */ /* 0x000fca000f8e0203 */
[----:B------:R-:W-:Y:S01]  /*1f40*/  IADD3.X R13, R14, R9, R3, P0, !PT ;  /* 0x000000090e0d7210 */ /* 0x000fe200007fe403 */
[-C--:B0-----:R-:W-:Y:S02]  /*1f50*/  IMAD R8, R11, R20.reuse, RZ ;  /* 0x000000140b087224 */ /* 0x081fe400078e02ff */
[----:B------:R-:W-:-:S04]  /*1f60*/  IMAD.WIDE.U32 R2, R10, R20, R12 ;  /* 0x000000140a027225 */ /* 0x000fc800078e000c */
[----:B------:R-:W-:Y:S01]  /*1f70*/  IMAD R15, R10, R21, R8 ;  /* 0x000000150a0f7224 */ /* 0x000fe200078e0208 */
[----:B-1----:R-:W-:-:S04]  /*1f80*/  IADD3 R2, P0, R2, R164, RZ ;  /* 0x000000a402027210 */ /* 0x002fc80007f1e0ff */
[----:B------:R-:W-:Y:S01]  /*1f90*/  IADD3.X R3, R165, R3, R15, P0, !PT ;  /* 0x00000003a5037210 */ /* 0x000fe200007fe40f */
[----:B------:R-:W-:Y:S08]  /*1fa0*/  @P5 BRA `(.L_x_35) ;  /* 0x0000000000045947 */ /* 0x000ff00003800000 */
[----:B------:R0:W5:Y:S02]  /*1fb0*/  LDG.E.U8 R162, desc[UR36][R2.64] ;  /* 0x0000002402a27981 */ /* 0x000164000c1e1100 */
.L_x_35:
[----:B------:R-:W-:Y:S05]  /*1fc0*/  BSYNC B1 ;  /* 0x0000000000017941 */ /* 0x000fea0003800000 */
.L_x_34:
[----:B-----5:R-:W-:Y:S01]  /*1fd0*/  LOP3.LUT R11, R162, 0xffff, RZ, 0xc0, !PT ;  /* 0x0000ffffa20b7812 */ /* 0x020fe200078ec0ff */
[C---:B------:R-:W-:Y:S01]  /*1fe0*/  IMAD.SHL.U32 R8, R20.reuse, 0x8, RZ ;  /* 0x0000000814087824 */ /* 0x040fe200078e00ff */
[----:B------:R-:W-:Y:S01]  /*1ff0*/  SHF.L.U64.HI R9, R20, 0x3, R21 ;  /* 0x0000000314097819 */ /* 0x000fe20000010215 */
[----:B------:R-:W-:Y:S01]  /*2000*/  BSSY B1, `(.L_x_36) ;  /* 0x000000e000017945 */ /* 0x000fe20003800000 */
[----:B------:R-:W-:Y:S02]  /*2010*/  PRMT R11, R11, 0x8880, RZ ;  /* 0x000088800b0b7816 */ /* 0x000fe400000000ff */
[----:B------:R-:W-:Y:S01]  /*2020*/  ISETP.LT.OR P2, PT, R0, 0x2, !P1 ;  /* 0x000000020000780c */ /* 0x000fe20004f41670 */
[----:B------:R-:W-:Y:S01]  /*2030*/  IMAD.WIDE.U32 R8, R10, R20, R8 ;  /* 0x000000140a087225 */ /* 0x000fe200078e0008 */
[----:B------:R-:W-:-:S03]  /*2040*/  ISETP.GE.AND P0, PT, R19, 0x9, PT ;  /* 0x000000091300780c */ /* 0x000fc60003f06270 */
[----:B------:R-:W-:Y:S01]  /*2050*/  IMAD R10, R11, R152, RZ ;  /* 0x000000980b0a7224 */ /* 0x000fe200078e02ff */
[----:B------:R-:W-:Y:S01]  /*2060*/  IADD3 R8, P3, P4, R12, R164, R8 ;  /* 0x000000a40c087210 */ /* 0x000fe20007c7e008 */
[----:B------:R-:W-:Y:S02]  /*2070*/  IMAD.IADD R14, R15, 0x1, R9 ;  /* 0x000000010f0e7824 */ /* 0x000fe400078e0209 */
[----:B------:R-:W-:-:S05]  /*2080*/  @!P5 IMAD R11, R24, R153, R10 ;  /* 0x00000099180bd224 */ /* 0x000fca00078e020a */
[----:B------:R1:W-:Y:S01]  /*2090*/  @!P5 STG.E.U8 desc[UR36][R4.64], R11 ;  /* 0x0000000b0400d986 */ /* 0x0003e2000c101124 */
[----:B------:R-:W-:Y:S05]  /*20a0*/  @P2 BRA `(.L_x_37) ;  /* 0x00000000000c2947 */ /* 0x000fea0003800000 */
[----:B------:R-:W1:Y:S02]  /*20b0*/  LDG.E.U8 R162, desc[UR36][R2.64+0x1] ;  /* 0x0000012402a27981 */ /* 0x000e64000c1e1100 */
[----:B-1----:R-:W-:-:S05]  /*20c0*/  PRMT R11, R162, 0x8880, RZ ;  /* 0x00008880a20b7816 */ /* 0x002fca00000000ff */
[----:B------:R-:W-:-:S07]  /*20d0*/  IMAD R10, R11, R152, RZ ;  /* 0x000000980b0a7224 */ /* 0x000fce00078e02ff */
.L_x_37:
[----:B------:R-:W-:Y:S05]  /*20e0*/  BSYNC B1 ;  /* 0x0000000000017941 */ /* 0x000fea0003800000 */
.L_x_36:
[C---:B------:R-:W-:Y:S01]  /*20f0*/  ISETP.LT.OR P5, PT, R0.reuse, 0x1, !P0 ;  /* 0x000000010000780c */ /* 0x040fe200047a1670 */
[----:B------:R-:W-:Y:S01]  /*2100*/  @!P2 IMAD R25, R25, R153, R10 ;  /* 0x000000991919a224 */ /* 0x000fe200078e020a */
[----:B------:R-:W-:Y:S01]  /*2110*/  BSSY B1, `(.L_x_38) ;  /* 0x000000a000017945 */ /* 0x000fe20003800000 */
[----:B------:R-:W-:Y:S02]  /*2120*/  IADD3.X R9, R13, R165, R14, P3, P4 ;  /* 0x000000a50d097210 */ /* 0x000fe40001fe840e */
[C---:B------:R-:W-:Y:S01]  /*2130*/  ISETP.LT.OR P3, PT, R0.reuse, 0x2, !P0 ;  /* 0x000000020000780c */ /* 0x040fe20004761670 */
[----:B------:R2:W-:Y:S01]  /*2140*/  @!P2 STG.E.U8 desc[UR36][R4.64+0x1], R25 ;  /* 0x000001190400a986 */ /* 0x0005e2000c101124 */
[C---:B------:R-:W-:Y:S02]  /*2150*/  ISETP.LT.OR P4, PT, R0.reuse, 0x9, !P1 ;  /* 0x000000090000780c */ /* 0x040fe40004f81670 */
[----:B------:R-:W-:-:S04]  /*2160*/  ISETP.LT.OR P2, PT, R0, 0xa, !P1 ;  /* 0x0000000a0000780c */ /* 0x000fc80004f41670 */
[----:B------:R-:W-:Y:S09]  /*2170*/  @P5 BRA `(.L_x_39) ;  /* 0x00000000000c5947 */ /* 0x000ff20003800000 */
[----:B------:R-:W1:Y:S02]  /*2180*/  LDG.E.U8 R162, desc[UR36][R8.64] ;  /* 0x0000002408a27981 */ /* 0x000e64000c1e1100 */
[----:B-1----:R-:W-:-:S05]  /*2190*/  PRMT R11, R162, 0x8880, RZ ;  /* 0x00008880a20b7816 */ /* 0x002fca00000000ff */
[----:B------:R-:W-:-:S07]  /*21a0*/  IMAD R10, R11, R152, RZ ;  /* 0x000000980b0a7224 */ /* 0x000fce00078e02ff */
.L_x_39:
[----:B------:R-:W-:Y:S05]  /*21b0*/  BSYNC B1 ;  /* 0x0000000000017941 */ /* 0x000fea0003800000 */
.L_x_38:
[----:B-1----:R-:W-:Y:S01]  /*21c0*/  @!P5 IMAD R11, R26, R153, R10 ;  /* 0x000000991a0bd224 */ /* 0x002fe200078e020a */
[----:B------:R-:W-:Y:S04]  /*21d0*/  BSSY B1, `(.L_x_40) ;  /* 0x0000006000017945 */ /* 0x000fe80003800000 */
[----:B------:R1:W-:Y:S01]  /*21e0*/  @!P5 STG.E.U8 desc[UR36][R6.64], R11 ;  /* 0x0000000b0600d986 */ /* 0x0003e2000c101124 */
[----:B------:R-:W-:Y:S05]  /*21f0*/  @P3 BRA `(.L_x_41) ;  /* 0x00000000000c3947 */ /* 0x000fea0003800000 */
[----:B------:R-:W1:Y:S02]  /*2200*/  LDG.E.U8 R162, desc[UR36][R8.64+0x1] ;  /* 0x0000012408a27981 */ /* 0x000e64000c1e1100 */
[----:B-1----:R-:W-:-:S05]  /*2210*/  PRMT R11, R162, 0x8880, RZ ;  /* 0x00008880a20b7816 */ /* 0x002fca00000000ff */
[----:B------:R-:W-:-:S07]  /*2220*/  IMAD R10, R11, R152, RZ ;  /* 0x000000980b0a7224 */ /* 0x000fce00078e02ff */
.L_x_41:
[----:B------:R-:W-:Y:S05]  /*2230*/  BSYNC B1 ;  /* 0x0000000000017941 */ /* 0x000fea0003800000 */
.L_x_40:
[----:B------:R-:W-:Y:S01]  /*2240*/  @!P3 IMAD R27, R27, R153, R10 ;  /* 0x000000991b1bb224 */ /* 0x000fe200078e020a */
[----:B------:R-:W-:Y:S04]  /*2250*/  BSSY B1, `(.L_x_42) ;  /* 0x0000006000017945 */ /* 0x000fe80003800000 */
[----:B------:R3:W-:Y:S01]  /*2260*/  @!P3 STG.E.U8 desc[UR36][R6.64+0x1], R27 ;  /* 0x0000011b0600b986 */ /* 0x0007e2000c101124 */
[----:B------:R-:W-:Y:S05]  /*2270*/  @P4 BRA `(.L_x_43) ;  /* 0x00000000000c4947 */ /* 0x000fea0003800000 */
[----:B------:R-:W1:Y:S02]  /*2280*/  LDG.E.U8 R162, desc[UR36][R2.64+0x8] ;  /* 0x0000082402a27981 */ /* 0x000e64000c1e1100 */
[----:B-1----:R-:W-:-:S05]  /*2290*/  PRMT R11, R162, 0x8880, RZ ;  /* 0x00008880a20b7816 */ /* 0x002fca00000000ff */
[----:B------:R-:W-:-:S07]  /*22a0*/  IMAD R10, R11, R152, RZ ;  /* 0x000000980b0a7224 */ /* 0x000fce00078e02ff */
.L_x_43:
[----:B------:R-:W-:Y:S05]  /*22b0*/  BSYNC B1 ;  /* 0x0000000000017941 */ /* 0x000fea0003800000 */
.L_x_42:
[----:B-1----:R-:W-:Y:S01]  /*22c0*/  @!P4 IMAD R11, R28, R153, R10 ;  /* 0x000000991c0bc224 */ /* 0x002fe200078e020a */
[----:B------:R-:W-:Y:S04]  /*22d0*/  BSSY B1, `(.L_x_44) ;  /* 0x0000006000017945 */ /* 0x000fe80003800000 */
[----:B------:R1:W-:Y:S01]  /*22e0*/  @!P4 STG.E.U8 desc[UR36][R4.64+0x8], R11 ;  /* 0x0000080b0400c986 */ /* 0x0003e2000c101124 */
[----:B------:R-:W-:Y:S05]  /*22f0*/  @P2 BRA `(.L_x_45) ;  /* 0x00000000000c2947 */ /* 0x000fea0003800000 */
[----:B------:R-:W1:Y:S02]  /*2300*/  LDG.E.U8 R162, desc[UR36][R2.64+0x9] ;  /* 0x0000092402a27981 */ /* 0x000e64000c1e1100 */
[----:B-1----:R-:W-:-:S05]  /*2310*/  PRMT R11, R162, 0x8880, RZ ;  /* 0x00008880a20b7816 */ /* 0x002fca00000000ff */
[----:B------:R-:W-:-:S07]  /*2320*/  IMAD R10, R11, R152, RZ ;  /* 0x000000980b0a7224 */ /* 0x000fce00078e02ff */
.L_x_45:
[----:B------:R-:W-:Y:S05]  /*2330*/  BSYNC B1 ;  /* 0x0000000000017941 */ /* 0x000fea0003800000 */
.L_x_44:
[C---:B------:R-:W-:Y:S01]  /*2340*/  ISETP.LT.OR P4, PT, R0.reuse, 0x9, !P0 ;  /* 0x000000090000780c */ /* 0x040fe20004781670 */
[----:B------:R-:W-:Y:S01]  /*2350*/  @!P2 IMAD R29, R29, R153, R10 ;  /* 0x000000991d1da224 */ /* 0x000fe200078e020a */
[----:B------:R-:W-:Y:S01]  /*2360*/  BSSY B1, `(.L_x_46) ;  /* 0x0000009000017945 */ /* 0x000fe20003800000 */
[C---:B------:R-:W-:Y:S02]  /*2370*/  ISETP.LT.OR P3, PT, R0.reuse, 0xa, !P0 ;  /* 0x0000000a0000780c */ /* 0x040fe40004761670 */
[C---:B------:R-:W-:Y:S01]  /*2380*/  ISETP.LT.OR P5, PT, R0.reuse, 0x11, !P1 ;  /* 0x000000110000780c */ /* 0x040fe20004fa1670 */
[----:B------:R4:W-:Y:S01]  /*2390*/  @!P2 STG.E.U8 desc[UR36][R4.64+0x9], R29 ;  /* 0x0000091d0400a986 */ /* 0x0009e2000c101124 */
[----:B------:R-:W-:-:S06]  /*23a0*/  ISETP.LT.OR P2, PT, R0, 0x12, !P1 ;  /* 0x000000120000780c */ /* 0x000fcc0004f41670 */
[----:B------:R-:W-:Y:S07]  /*23b0*/  @P4 BRA `(.L_x_47) ;  /* 0x00000000000c4947 */ /* 0x000fee0003800000 */
[----:B------:R-:W1:Y:S02]  /*23c0*/  LDG.E.U8 R162, desc[UR36][R8.64+0x8] ;  /* 0x0000082408a27981 */ /* 0x000e64000c1e1100 */
[----:B-1----:R-:W-:-:S05]  /*23d0*/  PRMT R11, R162, 0x8880, RZ ;  /* 0x00008880a20b7816 */ /* 0x002fca00000000ff */
[----:B------:R-:W-:-:S07]  /*23e0*/  IMAD R10, R11, R152, RZ ;  /* 0x000000980b0a7224 */ /* 0x000fce00078e02ff */
.L_x_47:
[----:B------:R-:W-:Y:S05]  /*23f0*/  BSYNC B1 ;  /* 0x0000000000017941 */ /* 0x000fea0003800000 */
.L_x_46:
[----:B-1----:R-:W-:Y:S01]  /*2400*/  @!P4 IMAD R11, R30, R153, R10 ;  /* 0x000000991e0bc224 */ /* 0x002fe200078e020a */
[----:B------:R-:W-:Y:S04]  /*2410*/  BSSY B1, `(.L_x_48) ;  /* 0x0000006000017945 */ /* 0x000fe80003800000 */
[----:B------:R1:W-:Y:S01]  /*2420*/  @!P4 STG.E.U8 desc[UR36][R6.64+0x8], R11 ;  /* 0x0000080b0600c986 */ /* 0x0003e2000c101124 */
[----:B------:R-:W-:Y:S05]  /*2430*/  @P3 BRA `(.L_x_49) ;  /* 0x00000000000c3947 */ /* 0x000fea0003800000 */
[----:B------:R-:W1:Y:S02]  /*2440*/  LDG.E.U8 R162, desc[UR36][R8.64+0x9] ;  /* 0x0000092408a27981 */ /* 0x000e64000c1e1100 */
[----:B-1----:R-:W-:-:S05]  /*2450*/  PRMT R11, R162, 0x8880, RZ ;  /* 0x00008880a20b7816 */ /* 0x002fca00000000ff */
[----:B------:R-:W-:-:S07]  /*2460*/  IMAD R10, R11, R152, RZ ;  /* 0x000000980b0a7224 */ /* 0x000fce00078e02ff */
.L_x_49:
[----:B------:R-:W-:Y:S05]  /*2470*/  BSYNC B1 ;  /* 0x0000000000017941 */ /* 0x000fea0003800000 */
.L_x_48:
[----:B------:R-:W-:Y:S01]  /*2480*/  @!P3 IMAD R31, R31, R153, R10 ;  /* 0x000000991f1fb224 */ /* 0x000fe200078e020a */
[----:B------:R-:W-:Y:S04]  /*2490*/  BSSY B1, `(.L_x_50) ;  /* 0x0000006000017945 */ /* 0x000fe80003800000 */
[----:B------:R0:W-:Y:S01]  /*24a0*/  @!P3 STG.E.U8 desc[UR36][R6.64+0x9], R31 ;  /* 0x0000091f0600b986 */ /* 0x0001e2000c101124 */
[----:B------:R-:W-:Y:S05]  /*24b0*/  @P5 BRA `(.L_x_51) ;  /* 0x00000000000c5947 */ /* 0x000fea0003800000 */
[----:B------:R-:W1:Y:S02]  /*24c0*/  LDG.E.U8 R162, desc[UR36][R2.64+0x10] ;  /* 0x0000102402a27981 */ /* 0x000e64000c1e1100 */
[----:B-1----:R-:W-:-:S05]  /*24d0*/  PRMT R11, R162, 0x8880, RZ ;  /* 0x00008880a20b7816 */ /* 0x002fca00000000ff */
[----:B------:R-:W-:-:S07]  /*24e0*/  IMAD R10, R11, R152, RZ ;  /* 0x000000980b0a7224 */ /* 0x000fce00078e02ff */
.L_x_51:
[----:B------:R-:W-:Y:S05]  /*24f0*/  BSYNC B1 ;  /* 0x0000000000017941 */ /* 0x000fea0003800000 */
.L_x_50:
[----:B-1----:R-:W-:Y:S01]  /*2500*/  @!P5 IMAD R11, R32, R153, R10 ;  /* 0x00000099200bd224 */ /* 0x002fe200078e020a */
[----:B------:R-:W-:Y:S04]  /*2510*/  BSSY B1, `(.L_x_52) ;  /* 0x0000006000017945 */ /* 0x000fe80003800000 */
[----:B------:R1:W-:Y:S01]  /*2520*/  @!P5 STG.E.U8 desc[UR36][R4.64+0x10], R11 ;  /* 0x0000100b0400d986 */ /* 0x0003e2000c101124 */
[----:B------:R-:W-:Y:S05]  /*2530*/  @P2 BRA `(.L_x_53) ;  /* 0x00000000000c2947 */ /* 0x000fea0003800000 */
[----:B------:R-:W1:Y:S02]  /*2540*/  LDG.E.U8 R162, desc[UR36][R2.64+0x11] ;  /* 0x0000112402a27981 */ /* 0x000e64000c1e1100 */
[----:B-1----:R-:W-:-:S05]  /*2550*/  PRMT R11, R162, 0x8880, RZ ;  /* 0x00008880a20b7816 */ /* 0x002fca00000000ff */
[----:B------:R-:W-:-:S07]  /*2560*/  IMAD R10, R11, R152, RZ ;  /* 0x000000980b0a7224 */ /* 0x000fce00078e02ff */
.L_x_53:
[----:B------:R-:W-:Y:S05]  /*2570*/  BSYNC B1 ;  /* 0x0000000000017941 */ /* 0x000fea0003800000 */
.L_x_52:
        /* <DEDUP_REMOVED lines=11> */
.L_x_55:
[----:B------:R-:W-:Y:S05]  /*2630*/  BSYNC B1 ;  /* 0x0000000000017941 */ /* 0x000fea0003800000 */
.L_x_54:
[----:B-1----:R-:W-:Y:S01]  /*2640*/  @!P4 IMAD R11, R34, R153, R10 ;  /* 0x00000099220bc224 */ /* 0x002fe200078e020a */
[----:B------:R-:W-:Y:S04]  /*2650*/  BSSY B1, `(.L_x_56) ;  /* 0x0000006000017945 */ /* 0x000fe80003800000 */
[----:B------:R1:W-:Y:S01]  /*2660*/  @!P4 STG.E.U8 desc[UR36][R6.64+0x10], R11 ;  /* 0x0000100b0600c986 */ /* 0x0003e2000c101124 */
[----:B------:R-:W-:Y:S05]  /*2670*/  @P3 BRA `(.L_x_57) ;  /* 0x00000000000c3947 */ /* 0x000fea0003800000 */
[----:B------:R-:W1:Y:S02]  /*2680*/  LDG.E.U8 R162, desc[UR36][R8.64+0x11] ;  /* 0x0000112408a27981 */ /* 0x000e64000c1e1100 */
[----:B-1----:R-:W-:-:S05]  /*2690*/  PRMT R11, R162, 0x8880, RZ ;  /* 0x00008880a20b7816 */ /* 0x002fca00000000ff */
[----:B------:R-:W-:-:S07]  /*26a0*/  IMAD R10, R11, R152, RZ ;  /* 0x000000980b0a7224 */ /* 0x000fce00078e02ff */
.L_x_57:
[----:B------:R-:W-:Y:S05]  /*26b0*/  BSYNC B1 ;  /* 0x0000000000017941 */ /* 0x000fea0003800000 */
.L_x_56:
[----:B------:R-:W-:Y:S01]  /*26c0*/  @!P3 IMAD R35, R35, R153, R10 ;  /* 0x000000992323b224 */ /* 0x000fe200078e020a */
[----:B------:R-:W-:Y:S04]  /*26d0*/  BSSY B1, `(.L_x_58) ;  /* 0x0000006000017945 */ /* 0x000fe80003800000 */
[----:B------:R0:W-:Y:S01]  /*26e0*/  @!P3 STG.E.U8 desc[UR36][R6.64+0x11], R35 ;  /* 0x000011230600b986 */ /* 0x0001e2000c101124 */
[----:B------:R-:W-:Y:S05]  /*26f0*/  @P5 BRA `(.L_x_59) ;  /* 0x00000000000c5947 */ /* 0x000fea0003800000 */
[----:B------:R-:W1:Y:S02]  /*2700*/  LDG.E.U8 R162, desc[UR36][R2.64+0x18] ;  /* 0x0000182402a27981 */ /* 0x000e64000c1e1100 */
[----:B-1----:R-:W-:-:S05]  /*2710*/  PRMT R11, R162, 0x8880, RZ ;  /* 0x00008880a20b7816 */ /* 0x002fca00000000ff */
[----:B------:R-:W-:-:S07]  /*2720*/  IMAD R10, R11, R152, RZ ;  /* 0x000000980b0a7224 */ /* 0x000fce00078e02ff */
.L_x_59:
[----:B------:R-:W-:Y:S05]  /*2730*/  BSYNC B1 ;  /* 0x0000000000017941 */ /* 0x000fea0003800000 */
.L_x_58:
[----:B-1----:R-:W-:Y:S01]  /*2740*/  @!P5 IMAD R11, R36, R153, R10 ;  /* 0x00000099240bd224 */ /* 0x002fe200078e020a */
[----:B------:R-:W-:Y:S04]  /*2750*/  BSSY B1, `(.L_x_60) ;  /* 0x0000006000017945 */ /* 0x000fe80003800000 */
[----:B------:R1:W-:Y:S01]  /*2760*/  @!P5 STG.E.U8 desc[UR36][R4.64+0x18], R11 ;  /* 0x0000180b0400d986 */ /* 0x0003e2000c101124 */
[----:B------:R-:W-:Y:S05]  /*2770*/  @P2 BRA `(.L_x_61) ;  /* 0x00000000000c2947 */ /* 0x000fea0003800000 */
[----:B------:R-:W1:Y:S02]  /*2780*/  LDG.E.U8 R162, desc[UR36][R2.64+0x19] ;  /* 0x0000192402a27981 */ /* 0x000e64000c1e1100 */
[----:B-1----:R-:W-:-:S05]  /*2790*/  PRMT R11, R162, 0x8880, RZ ;  /* 0x00008880a20b7816 */ /* 0x002fca00000000ff */
[----:B------:R-:W-:-:S07]  /*27a0*/  IMAD R10, R11, R152, RZ ;  /* 0x000000980b0a7224 */ /* 0x000fce00078e02ff */
.L_x_61:
[----:B------:R-:W-:Y:S05]  /*27b0*/  BSYNC B1 ;  /* 0x0000000000017941 */ /* 0x000fea0003800000 */
.L_x_60:
        /* <DEDUP_REMOVED lines=11> */
.L_x_63:
[----:B------:R-:W-:Y:S05]  /*2870*/  BSYNC B1 ;  /* 0x0000000000017941 */ /* 0x000fea0003800000 */
.L_x_62:
[----:B-1----:R-:W-:Y:S01]  /*2880*/  @!P4 IMAD R11, R38, R153, R10 ;  /* 0x00000099260bc224 */ /* 0x002fe200078e020a */
[----:B------:R-:W-:Y:S04]  /*2890*/  BSSY B1, `(.L_x_64) ;  /* 0x0000006000017945 */ /* 0x000fe80003800000 */
[----:B------:R1:W-:Y:S01]  /*28a0*/  @!P4 STG.E.U8 desc[UR36][R6.64+0x18], R11 ;  /* 0x0000180b0600c986 */ /* 0x0003e2000c101124 */
[----:B------:R-:W-:Y:S05]  /*28b0*/  @P3 BRA `(.L_x_65) ;  /* 0x00000000000c3947 */ /* 0x000fea0003800000 */
[----:B------:R-:W1:Y:S02]  /*28c0*/  LDG.E.U8 R162, desc[UR36][R8.64+0x19] ;  /* 0x0000192408a27981 */ /* 0x000e64000c1e1100 */
[----:B-1----:R-:W-:-:S05]  /*28d0*/  PRMT R11, R162, 0x8880, RZ ;  /* 0x00008880a20b7816 */ /* 0x002fca00000000ff */
[----:B------:R-:W-:-:S07]  /*28e0*/  IMAD R10, R11, R152, RZ ;  /* 0x000000980b0a7224 */ /* 0x000fce00078e02ff */
.L_x_65:
[----:B------:R-:W-:Y:S05]  /*28f0*/  BSYNC B1 ;  /* 0x0000000000017941 */ /* 0x000fea0003800000 */
.L_x_64:
[----:B------:R-:W-:Y:S01]  /*2900*/  @!P3 IMAD R39, R39, R153, R10 ;  /* 0x000000992727b224 */ /* 0x000fe200078e020a */
[----:B------:R-:W-:Y:S04]  /*2910*/  BSSY B1, `(.L_x_66) ;  /* 0x0000006000017945 */ /* 0x000fe80003800000 */
[----:B------:R0:W-:Y:S01]  /*2920*/  @!P3 STG.E.U8 desc[UR36][R6.64+0x19], R39 ;  /* 0x000019270600b986 */ /* 0x0001e2000c101124 */
[----:B------:R-:W-:Y:S05]  /*2930*/  @P5 BRA `(.L_x_67) ;  /* 0x00000000000c5947 */ /* 0x000fea0003800000 */
[----:B------:R-:W1:Y:S02]  /*2940*/  LDG.E.U8 R162, desc[UR36][R2.64+0x20] ;  /* 0x0000202402a27981 */ /* 0x000e64000c1e1100 */
[----:B-1----:R-:W-:-:S05]  /*2950*/  PRMT R11, R162, 0x8880, RZ ;  /* 0x00008880a20b7816 */ /* 0x002fca00000000ff */
[----:B------:R-:W-:-:S07]  /*2960*/  IMAD R10, R11, R152, RZ ;  /* 0x000000980b0a7224 */ /* 0x000fce00078e02ff */
.L_x_67:
[----:B------:R-:W-:Y:S05]  /*2970*/  BSYNC B1 ;  /* 0x0000000000017941 */ /* 0x000fea0003800000 */
.L_x_66:
[----:B-1----:R-:W-:Y:S01]  /*2980*/  @!P5 IMAD R11, R40, R153, R10 ;  /* 0x00000099280bd224 */ /* 0x002fe200078e020a */
[----:B------:R-:W-:Y:S04]  /*2990*/  BSSY B1, `(.L_x_68) ;  /* 0x0000006000017945 */ /* 0x000fe80003800000 */
[----:B------:R1:W-:Y:S01]  /*29a0*/  @!P5 STG.E.U8 desc[UR36][R4.64+0x20], R11 ;  /* 0x0000200b0400d986 */ /* 0x0003e2000c101124 */
[----:B------:R-:W-:Y:S05]  /*29b0*/  @P2 BRA `(.L_x_69) ;  /* 0x00000000000c2947 */ /* 0x000fea0003800000 */
[----:B------:R-:W1:Y:S02]  /*29c0*/  LDG.E.U8 R162, desc[UR36][R2.64+0x21] ;  /* 0x0000212402a27981 */ /* 0x000e64000c1e1100 */
[----:B-1----:R-:W-:-:S05]  /*29d0*/  PRMT R11, R162, 0x8880, RZ ;  /* 0x00008880a20b7816 */ /* 0x002fca00000000ff */
[----:B------:R-:W-:-:S07]  /*29e0*/  IMAD R10, R11, R152, RZ ;  /* 0x000000980b0a7224 */ /* 0x000fce00078e02ff */
.L_x_69:
[----:B------:R-:W-:Y:S05]  /*29f0*/  BSYNC B1 ;  /* 0x0000000000017941 */ /* 0x000fea0003800000 */
.L_x_68:
        /* <DEDUP_REMOVED lines=11> */
.L_x_71:
[----:B------:R-:W-:Y:S05]  /*2ab0*/  BSYNC B1 ;  /* 0x0000000000017941 */ /* 0x000fea0003800000 */
.L_x_70:
[----:B-1----:R-:W-:Y:S01]  /*2ac0*/  @!P4 IMAD R11, R42, R153, R10 ;  /* 0x000000992a0bc224 */ /* 0x002fe200078e020a */
[----:B------:R-:W-:Y:S04]  /*2ad0*/  BSSY B1, `(.L_x_72) ;  /* 0x0000006000017945 */ /* 0x000fe80003800000 */
[----:B------:R1:W-:Y:S01]  /*2ae0*/  @!P4 STG.E.U8 desc[UR36][R6.64+0x20], R11 ;  /* 0x0000200b0600c986 */ /* 0x0003e2000c101124 */
[----:B------:R-:W-:Y:S05]  /*2af0*/  @P3 BRA `(.L_x_73) ;  /* 0x00000000000c3947 */ /* 0x000fea0003800000 */
[----:B------:R-:W1:Y:S02]  /*2b00*/  LDG.E.U8 R162, desc[UR36][R8.64+0x21] ;  /* 0x0000212408a27981 */ /* 0x000e64000c1e1100 */
[----:B-1----:R-:W-:-:S05]  /*2b10*/  PRMT R11, R162, 0x8880, RZ ;  /* 0x00008880a20b7816 */ /* 0x002fca00000000ff */
[----:B------:R-:W-:-:S07]  /*2b20*/  IMAD R10, R11, R152, RZ ;  /* 0x000000980b0a7224 */ /* 0x000fce00078e02ff */
.L_x_73:
[----:B------:R-:W-:Y:S05]  /*2b30*/  BSYNC B1 ;  /* 0x0000000000017941 */ /* 0x000fea0003800000 */
.L_x_72:
[----:B------:R-:W-:Y:S01]  /*2b40*/  @!P3 IMAD R43, R43, R153, R10 ;  /* 0x000000992b2bb224 */ /* 0x000fe200078e020a */
[----:B------:R-:W-:Y:S04]  /*2b50*/  BSSY B1, `(.L_x_74) ;  /* 0x0000006000017945 */ /* 0x000fe80003800000 */
[----:B------:R0:W-:Y:S01]  /*2b60*/  @!P3 STG.E.U8 desc[UR36][R6.64+0x21], R43 ;  /* 0x0000212b0600b986 */ /* 0x0001e2000c101124 */
[----:B------:R-:W-:Y:S05]  /*2b70*/  @P5 BRA `(.L_x_75) ;  /* 0x00000000000c5947 */ /* 0x000fea0003800000 */
[----:B------:R-:W1:Y:S02]  /*2b80*/  LDG.E.U8 R162, desc[UR36][R2.64+0x28] ;  /* 0x0000282402a27981 */ /* 0x000e64000c1e1100 */
[----:B-1----:R-:W-:-:S05]  /*2b90*/  PRMT R11, R162, 0x8880, RZ ;  /* 0x00008880a20b7816 */ /* 0x002fca00000000ff */
[----:B------:R-:W-:-:S07]  /*2ba0*/  IMAD R10, R11, R152, RZ ;  /* 0x000000980b0a7224 */ /* 0x000fce00078e02ff */
.L_x_75:
[----:B------:R-:W-:Y:S05]  /*2bb0*/  BSYNC B1 ;  /* 0x0000000000017941 */ /* 0x000fea0003800000 */
.L_x_74:
[----:B-1----:R-:W-:Y:S01]  /*2bc0*/  @!P5 IMAD R11, R44, R153, R10 ;  /* 0x000000992c0bd224 */ /* 0x002fe200078e020a */
[----:B------:R-:W-:Y:S04]  /*2bd0*/  BSSY B1, `(.L_x_76) ;  /* 0x0000006000017945 */ /* 0x000fe80003800000 */
[----:B------:R1:W-:Y:S01]  /*2be0*/  @!P5 STG.E.U8 desc[UR36][R4.64+0x28], R11 ;  /* 0x0000280b0400d986 */ /* 0x0003e2000c101124 */
[----:B------:R-:W-:Y:S05]  /*2bf0*/  @P2 BRA `(.L_x_77) ;  /* 0x00000000000c2947 */ /* 0x000fea0003800000 */
[----:B------:R-:W1:Y:S02]  /*2c00*/  LDG.E.U8 R162, desc[UR36][R2.64+0x29] ;  /* 0x0000292402a27981 */ /* 0x000e64000c1e1100 */
[----:B-1----:R-:W-:-:S05]  /*2c10*/  PRMT R11, R162, 0x8880, RZ ;  /* 0x00008880a20b7816 */ /* 0x002fca00000000ff */
[----:B------:R-:W-:-:S07]  /*2c20*/  IMAD R10, R11, R152, RZ ;  /* 0x000000980b0a7224 */ /* 0x000fce00078e02ff */
.L_x_77:
[----:B------:R-:W-:Y:S05]  /*2c30*/  BSYNC B1 ;  /* 0x0000000000017941 */ /* 0x000fea0003800000 */
.L_x_76:
        /* <DEDUP_REMOVED lines=11> */
.L_x_79:
[----:B------:R-:W-:Y:S05]  /*2cf0*/  BSYNC B1 ;  /* 0x0000000000017941 */ /* 0x000fea0003800000 */
.L_x_78:
[----:B-1----:R-:W-:Y:S01]  /*2d00*/  @!P4 IMAD R11, R46, R153, R10 ;  /* 0x000000992e0bc224 */ /* 0x002fe200078e020a */
[----:B------:R-:W-:Y:S04]  /*2d10*/  BSSY B1, `(.L_x_80) ;  /* 0x0000006000017945 */ /* 0x000fe80003800000 */
[----:B------:R1:W-:Y:S01]  /*2d20*/  @!P4 STG.E.U8 desc[UR36][R6.64+0x28], R11 ;  /* 0x0000280b0600c986 */ /* 0x0003e2000c101124 */
[----:B------:R-:W-:Y:S05]  /*2d30*/  @P3 BRA `(.L_x_81) ;  /* 0x00000000000c3947 */ /* 0x000fea0003800000 */
[----:B------:R-:W1:Y:S02]  /*2d40*/  LDG.E.U8 R162, desc[UR36][R8.64+0x29] ;  /* 0x0000292408a27981 */ /* 0x000e64000c1e1100 */
[----:B-1----:R-:W-:-:S05]  /*2d50*/  PRMT R11, R162, 0x8880, RZ ;  /* 0x00008880a20b7816 */ /* 0x002fca00000000ff */
[----:B------:R-:W-:-:S07]  /*2d60*/  IMAD R10, R11, R152, RZ ;  /* 0x000000980b0a7224 */ /* 0x000fce00078e02ff */
.L_x_81:
[----:B------:R-:W-:Y:S05]  /*2d70*/  BSYNC B1 ;  /* 0x0000000000017941 */ /* 0x000fea0003800000 */
.L_x_80:
[----:B------:R-:W-:Y:S01]  /*2d80*/  @!P3 IMAD R47, R47, R153, R10 ;  /* 0x000000992f2fb224 */ /* 0x000fe200078e020a */
[----:B------:R-:W-:Y:S04]  /*2d90*/  BSSY B1, `(.L_x_82) ;  /* 0x0000006000017945 */ /* 0x000fe80003800000 */
[----:B------:R0:W-:Y:S01]  /*2da0*/  @!P3 STG.E.U8 desc[UR36][R6.64+0x29], R47 ;  /* 0x0000292f0600b986 */ /* 0x0001e2000c101124 */
[----:B------:R-:W-:Y:S05]  /*2db0*/  @P5 BRA `(.L_x_83) ;  /* 0x00000000000c5947 */ /* 0x000fea0003800000 */
[----:B------:R-:W1:Y:S02]  /*2dc0*/  LDG.E.U8 R162, desc[UR36][R2.64+0x30] ;  /* 0x0000302402a27981 */ /* 0x000e64000c1e1100 */
[----:B-1----:R-:W-:-:S05]  /*2dd0*/  PRMT R11, R162, 0x8880, RZ ;  /* 0x00008880a20b7816 */ /* 0x002fca00000000ff */
[----:B------:R-:W-:-:S07]  /*2de0*/  IMAD R10, R11, R152, RZ ;  /* 0x000000980b0a7224 */ /* 0x000fce00078e02ff */
.L_x_83:
[----:B------:R-:W-:Y:S05]  /*2df0*/  BSYNC B1 ;  /* 0x0000000000017941 */ /* 0x000fea0003800000 */
.L_x_82:
[----:B-1----:R-:W-:Y:S01]  /*2e00*/  @!P5 IMAD R11, R48, R153, R10 ;  /* 0x00000099300bd224 */ /* 0x002fe200078e020a */
[----:B------:R-:W-:Y:S04]  /*2e10*/  BSSY B1, `(.L_x_84) ;  /* 0x0000006000017945 */ /* 0x000fe80003800000 */
[----:B------:R1:W-:Y:S01]  /*2e20*/  @!P5 STG.E.U8 desc[UR36][R4.64+0x30], R11 ;  /* 0x0000300b0400d986 */ /* 0x0003e2000c101124 */
[----:B------:R-:W-:Y:S05]  /*2e30*/  @P2 BRA `(.L_x_85) ;  /* 0x00000000000c2947 */ /* 0x000fea0003800000 */
[----:B------:R-:W1:Y:S02]  /*2e40*/  LDG.E.U8 R162, desc[UR36][R2.64+0x31] ;  /* 0x0000312402a27981 */ /* 0x000e64000c1e1100 */
[----:B-1----:R-:W-:-:S05]  /*2e50*/  PRMT R11, R162, 0x8880, RZ ;  /* 0x00008880a20b7816 */ /* 0x002fca00000000ff */
[----:B------:R-:W-:-:S07]  /*2e60*/  IMAD R10, R11, R152, RZ ;  /* 0x000000980b0a7224 */ /* 0x000fce00078e02ff */
.L_x_85:
[----:B------:R-:W-:Y:S05]  /*2e70*/  BSYNC B1 ;  /* 0x0000000000017941 */ /* 0x000fea0003800000 */
.L_x_84:
        /* <DEDUP_REMOVED lines=11> */
.L_x_87:
[----:B------:R-:W-:Y:S05]  /*2f30*/  BSYNC B1 ;  /* 0x0000000000017941 */ /* 0x000fea0003800000 */
.L_x_86:
[----:B-1----:R-:W-:Y:S01]  /*2f40*/  @!P4 IMAD R11, R50, R153, R10 ;  /* 0x00000099320bc224 */ /* 0x002fe200078e020a */
[----:B------:R-:W-:Y:S04]  /*2f50*/  BSSY B1, `(.L_x_88) ;  /* 0x0000006000017945 */ /* 0x000fe80003800000 */
[----:B------:R1:W-:Y:S01]  /*2f60*/  @!P4 STG.E.U8 desc[UR36][R6.64+0x30], R11 ;  /* 0x0000300b0600c986 */ /* 0x0003e2000c101124 */
[----:B------:R-:W-:Y:S05]  /*2f70*/  @P3 BRA `(.L_x_89) ;  /* 0x00000000000c3947 */ /* 0x000fea0003800000 */
[----:B------:R-:W1:Y:S02]  /*2f80*/  LDG.E.U8 R162, desc[UR36][R8.64+0x31] ;  /* 0x0000312408a27981 */ /* 0x000e64000c1e1100 */
[----:B-1----:R-:W-:-:S05]  /*2f90*/  PRMT R11, R162, 0x8880, RZ ;  /* 0x00008880a20b7816 */ /* 0x002fca00000000ff */
[----:B------:R-:W-:-:S07]  /*2fa0*/  IMAD R10, R11, R152, RZ ;  /* 0x000000980b0a7224 */ /* 0x000fce00078e02ff */
.L_x_89:
[----:B------:R-:W-:Y:S05]  /*2fb0*/  BSYNC B1 ;  /* 0x0000000000017941 */ /* 0x000fea0003800000 */
.L_x_88:
[----:B------:R-:W-:Y:S01]  /*2fc0*/  @!P3 IMAD R51, R51, R153, R10 ;  /* 0x000000993333b224 */ /* 0x000fe200078e020a */
[----:B------:R-:W-:Y:S04]  /*2fd0*/  BSSY B1, `(.L_x_90) ;  /* 0x0000006000017945 */ /* 0x000fe80003800000 */
[----:B------:R0:W-:Y:S01]  /*2fe0*/  @!P3 STG.E.U8 desc[UR36][R6.64+0x31], R51 ;  /* 0x000031330600b986 */ /* 0x0001e2000c101124 */
[----:B------:R-:W-:Y:S05]  /*2ff0*/  @P5 BRA `(.L_x_91) ;  /* 0x00000000000c5947 */ /* 0x000fea0003800000 */
[----:B------:R-:W1:Y:S02]  /*3000*/  LDG.E.U8 R162, desc[UR36][R2.64+0x38] ;  /* 0x0000382402a27981 */ /* 0x000e64000c1e1100 */
[----:B-1----:R-:W-:-:S05]  /*3010*/  PRMT R11, R162, 0x8880, RZ ;  /* 0x00008880a20b7816 */ /* 0x002fca00000000ff */
[----:B------:R-:W-:-:S07]  /*3020*/  IMAD R10, R11, R152, RZ ;  /* 0x000000980b0a7224 */ /* 0x000fce00078e02ff */
.L_x_91:
[----:B------:R-:W-:Y:S05]  /*3030*/  BSYNC B1 ;  /* 0x0000000000017941 */ /* 0x000fea0003800000 */
.L_x_90:
[----:B-1----:R-:W-:Y:S01]  /*3040*/  @!P5 IMAD R11, R52, R153, R10 ;  /* 0x00000099340bd224 */ /* 0x002fe200078e020a */
[----:B------:R-:W-:Y:S04]  /*3050*/  BSSY B1, `(.L_x_92) ;  /* 0x0000006000017945 */ /* 0x000fe80003800000 */
[----:B------:R1:W-:Y:S01]  /*3060*/  @!P5 STG.E.U8 desc[UR36][R4.64+0x38], R11 ;  /* 0x0000380b0400d986 */ /* 0x0003e2000c101124 */
[----:B------:R-:W-:Y:S05]  /*3070*/  @P2 BRA `(.L_x_93) ;  /* 0x00000000000c2947 */ /* 0x000fea0003800000 */
[----:B------:R-:W1:Y:S02]  /*3080*/  LDG.E.U8 R162, desc[UR36][R2.64+0x39] ;  /* 0x0000392402a27981 */ /* 0x000e64000c1e1100 */
[----:B-1----:R-:W-:-:S05]  /*3090*/  PRMT R11, R162, 0x8880, RZ ;  /* 0x00008880a20b7816 */ /* 0x002fca00000000ff */
[----:B------:R-:W-:-:S07]  /*30a0*/  IMAD R10, R11, R152, RZ ;  /* 0x000000980b0a7224 */ /* 0x000fce00078e02ff */
.L_x_93:
[----:B------:R-:W-:Y:S05]  /*30b0*/  BSYNC B1 ;  /* 0x0000000000017941 */ /* 0x000fea0003800000 */
.L_x_92:
        /* <DEDUP_REMOVED lines=11> */
.L_x_95:
[----:B------:R-:W-:Y:S05]  /*3170*/  BSYNC B1 ;  /* 0x0000000000017941 */ /* 0x000fea0003800000 */
.L_x_94:
[----:B-1----:R-:W-:Y:S01]  /*3180*/  @!P4 IMAD R11, R54, R153, R10 ;  /* 0x00000099360bc224 */ /* 0x002fe200078e020a */
[----:B------:R-:W-:Y:S04]  /*3190*/  BSSY B1, `(.L_x_96) ;  /* 0x0000006000017945 */ /* 0x000fe80003800000 */
[----:B------:R1:W-:Y:S01]  /*31a0*/  @!P4 STG.E.U8 desc[UR36][R6.64+0x38], R11 ;  /* 0x0000380b0600c986 */ /* 0x0003e2000c101124 */
[----:B------:R-:W-:Y:S05]  /*31b0*/  @P3 BRA `(.L_x_97) ;  /* 0x00000000000c3947 */ /* 0x000fea0003800000 */
[----:B------:R-:W1:Y:S02]  /*31c0*/  LDG.E.U8 R162, desc[UR36][R8.64+0x39] ;  /* 0x0000392408a27981 */ /* 0x000e64000c1e1100 */
[----:B-1----:R-:W-:-:S05]  /*31d0*/  PRMT R11, R162, 0x8880, RZ ;  /* 0x00008880a20b7816 */ /* 0x002fca00000000ff */
[----:B------:R-:W-:-:S07]  /*31e0*/  IMAD R10, R11, R152, RZ ;  /* 0x000000980b0a7224 */ /* 0x000fce00078e02ff */
.L_x_97:
[----:B------:R-:W-:Y:S05]  /*31f0*/  BSYNC B1 ;  /* 0x0000000000017941 */ /* 0x000fea0003800000 */
.L_x_96:
[----:B------:R-:W-:Y:S01]  /*3200*/  @!P3 IMAD R55, R55, R153, R10 ;  /* 0x000000993737b224 */ /* 0x000fe200078e020a */
[----:B------:R-:W-:Y:S04]  /*3210*/  BSSY B1, `(.L_x_98) ;  /* 0x0000006000017945 */ /* 0x000fe80003800000 */
[----:B------:R0:W-:Y:S01]  /*3220*/  @!P3 STG.E.U8 desc[UR36][R6.64+0x39], R55 ;  /* 0x000039370600b986 */ /* 0x0001e2000c101124 */
[----:B------:R-:W-:Y:S05]  /*3230*/  @P5 BRA `(.L_x_99) ;  /* 0x00000000000c5947 */ /* 0x000fea0003800000 */
[----:B------:R-:W1:Y:S02]  /*3240*/  LDG.E.U8 R162, desc[UR36][R2.64+0x40] ;  /* 0x0000402402a27981 */ /* 0x000e64000c1e1100 */
[----:B-1----:R-:W-:-:S05]  /*3250*/  PRMT R11, R162, 0x8880, RZ ;  /* 0x00008880a20b7816 */ /* 0x002fca00000000ff */
[----:B------:R-:W-:-:S07]  /*3260*/  IMAD R10, R11, R152, RZ ;  /* 0x000000980b0a7224 */ /* 0x000fce00078e02ff */
.L_x_99:
[----:B------:R-:W-:Y:S05]  /*3270*/  BSYNC B1 ;  /* 0x0000000000017941 */ /* 0x000fea0003800000 */
.L_x_98:
[----:B-1----:R-:W-:Y:S01]  /*3280*/  @!P5 IMAD R11, R56, R153, R10 ;  /* 0x00000099380bd224 */ /* 0x002fe200078e020a */
[----:B------:R-:W-:Y:S04]  /*3290*/  BSSY B1, `(.L_x_100) ;  /* 0x0000006000017945 */ /* 0x000fe80003800000 */
[----:B------:R1:W-:Y:S01]  /*32a0*/  @!P5 STG.E.U8 desc[UR36][R4.64+0x40], R11 ;  /* 0x0000400b0400d986 */ /* 0x0003e2000c101124 */
[----:B------:R-:W-:Y:S05]  /*32b0*/  @P2 BRA `(.L_x_101) ;  /* 0x00000000000c2947 */ /* 0x000fea0003800000 */
[----:B------:R-:W1:Y:S02]  /*32c0*/  LDG.E.U8 R162, desc[UR36][R2.64+0x41] ;  /* 0x0000412402a27981 */ /* 0x000e64000c1e1100 */
[----:B-1----:R-:W-:-:S05]  /*32d0*/  PRMT R11, R162, 0x8880, RZ ;  /* 0x00008880a20b7816 */ /* 0x002fca00000000ff */
[----:B------:R-:W-:-:S07]  /*32e0*/  IMAD R10, R11, R152, RZ ;  /* 0x000000980b0a7224 */ /* 0x000fce00078e02ff */
.L_x_101:
[----:B------:R-:W-:Y:S05]  /*32f0*/  BSYNC B1 ;  /* 0x0000000000017941 */ /* 0x000fea0003800000 */
.L_x_100:
        /* <DEDUP_REMOVED lines=11> */
.L_x_103:
[----:B------:R-:W-:Y:S05]  /*33b0*/  BSYNC B1 ;  /* 0x0000000000017941 */ /* 0x000fea0003800000 */
.L_x_102:
[----:B-1----:R-:W-:Y:S01]  /*33c0*/  @!P4 IMAD R11, R58, R153, R10 ;  /* 0x000000993a0bc224 */ /* 0x002fe200078e020a */
[----:B------:R-:W-:Y:S04]  /*33d0*/  BSSY B1, `(.L_x_104) ;  /* 0x0000006000017945 */ /* 0x000fe80003800000 */
[----:B------:R1:W-:Y:S01]  /*33e0*/  @!P4 STG.E.U8 desc[UR36][R6.64+0x40], R11 ;  /* 0x0000400b0600c986 */ /* 0x0003e2000c101124 */
[----:B------:R-:W-:Y:S05]  /*33f0*/  @P3 BRA `(.L_x_105) ;  /* 0x00000000000c3947 */ /* 0x000fea0003800000 */
[----:B------:R-:W1:Y:S02]  /*3400*/  LDG.E.U8 R162, desc[UR36][R8.64+0x41] ;  /* 0x0000412408a27981 */ /* 0x000e64000c1e1100 */
[----:B-1----:R-:W-:-:S05]  /*3410*/  PRMT R11, R162, 0x8880, RZ ;  /* 0x00008880a20b7816 */ /* 0x002fca00000000ff */
[----:B------:R-:W-:-:S07]  /*3420*/  IMAD R10, R11, R152, RZ ;  /* 0x000000980b0a7224 */ /* 0x000fce00078e02ff */
.L_x_105:
[----:B------:R-:W-:Y:S05]  /*3430*/  BSYNC B1 ;  /* 0x0000000000017941 */ /* 0x000fea0003800000 */
.L_x_104:
[----:B------:R-:W-:Y:S01]  /*3440*/  @!P3 IMAD R59, R59, R153, R10 ;  /* 0x000000993b3bb224 */ /* 0x000fe200078e020a */
[----:B------:R-:W-:Y:S04]  /*3450*/  BSSY B1, `(.L_x_106) ;  /* 0x0000006000017945 */ /* 0x000fe80003800000 */
[----:B------:R0:W-:Y:S01]  /*3460*/  @!P3 STG.E.U8 desc[UR36][R6.64+0x41], R59 ;  /* 0x0000413b0600b986 */ /* 0x0001e2000c101124 */
[----:B------:R-:W-:Y:S05]  /*3470*/  @P5 BRA `(.L_x_107) ;  /* 0x00000000000c5947 */ /* 0x000fea0003800000 */
[----:B------:R-:W1:Y:S02]  /*3480*/  LDG.E.U8 R162, desc[UR36][R2.64+0x48] ;  /* 0x0000482402a27981 */ /* 0x000e64000c1e1100 */
[----:B-1----:R-:W-:-:S05]  /*3490*/  PRMT R11, R162, 0x8880, RZ ;  /* 0x00008880a20b7816 */ /* 0x002fca00000000ff */
[----:B------:R-:W-:-:S07]  /*34a0*/  IMAD R10, R11, R152, RZ ;  /* 0x000000980b0a7224 */ /* 0x000fce00078e02ff */
.L_x_107:
[----:B------:R-:W-:Y:S05]  /*34b0*/  BSYNC B1 ;  /* 0x0000000000017941 */ /* 0x000fea0003800000 */
.L_x_106:
[----:B-1----:R-:W-:Y:S01]  /*34c0*/  @!P5 IMAD R11, R60, R153, R10 ;  /* 0x000000993c0bd224 */ /* 0x002fe200078e020a */
[----:B------:R-:W-:Y:S04]  /*34d0*/  BSSY B1, `(.L_x_108) ;  /* 0x0000006000017945 */ /* 0x000fe80003800000 */
[----:B------:R1:W-:Y:S01]  /*34e0*/  @!P5 STG.E.U8 desc[UR36][R4.64+0x48], R11 ;  /* 0x0000480b0400d986 */ /* 0x0003e2000c101124 */
[----:B------:R-:W-:Y:S05]  /*34f0*/  @P2 BRA `(.L_x_109) ;  /* 0x00000000000c2947 */ /* 0x000fea0003800000 */
[----:B------:R-:W1:Y:S02]  /*3500*/  LDG.E.U8 R162, desc[UR36][R2.64+0x49] ;  /* 0x0000492402a27981 */ /* 0x000e64000c1e1100 */
[----:B-1----:R-:W-:-:S05]  /*3510*/  PRMT R11, R162, 0x8880, RZ ;  /* 0x00008880a20b7816 */ /* 0x002fca00000000ff */
[----:B------:R-:W-:-:S07]  /*3520*/  IMAD R10, R11, R152, RZ ;  /* 0x000000980b0a7224 */ /* 0x000fce00078e02ff */
.L_x_109:
[----:B------:R-:W-:Y:S05]  /*3530*/  BSYNC B1 ;  /* 0x0000000000017941 */ /* 0x000fea0003800000 */
.L_x_108:
        /* <DEDUP_REMOVED lines=11> */
.L_x_111:
[----:B------:R-:W-:Y:S05]  /*35f0*/  BSYNC B1 ;  /* 0x0000000000017941 */ /* 0x000fea0003800000 */
.L_x_110:
[----:B-1----:R-:W-:Y:S01]  /*3600*/  @!P4 IMAD R11, R62, R153, R10 ;  /* 0x000000993e0bc224 */ /* 0x002fe200078e020a */
[----:B------:R-:W-:Y:S04]  /*3610*/  BSSY B1, `(.L_x_112) ;  /* 0x0000006000017945 */ /* 0x000fe80003800000 */
[----:B------:R1:W-:Y:S01]  /*3620*/  @!P4 STG.E.U8 desc[UR36][R6.64+0x48], R11 ;  /* 0x0000480b0600c986 */ /* 0x0003e2000c101124 */
[----:B------:R-:W-:Y:S05]  /*3630*/  @P3 BRA `(.L_x_113) ;  /* 0x00000000000c3947 */ /* 0x000fea0003800000 */
[----:B------:R-:W1:Y:S02]  /*3640*/  LDG.E.U8 R162, desc[UR36][R8.64+0x49] ;  /* 0x0000492408a27981 */ /* 0x000e64000c1e1100 */
[----:B-1----:R-:W-:-:S05]  /*3650*/  PRMT R11, R162, 0x8880, RZ ;  /* 0x00008880a20b7816 */ /* 0x002fca00000000ff */
[----:B------:R-:W-:-:S07]  /*3660*/  IMAD R10, R11, R152, RZ ;  /* 0x000000980b0a7224 */ /* 0x000fce00078e02ff */
.L_x_113:
[----:B------:R-:W-:Y:S05]  /*3670*/  BSYNC B1 ;  /* 0x0000000000017941 */ /* 0x000fea0003800000 */
.L_x_112:
[----:B------:R-:W-:Y:S01]  /*3680*/  @!P3 IMAD R63, R63, R153, R10 ;  /* 0x000000993f3fb224 */ /* 0x000fe200078e020a */
[----:B------:R-:W-:Y:S04]  /*3690*/  BSSY B1, `(.L_x_114) ;  /* 0x0000006000017945 */ /* 0x000fe80003800000 */
[----:B------:R0:W-:Y:S01]  /*36a0*/  @!P3 STG.E.U8 desc[UR36][R6.64+0x49], R63 ;  /* 0x0000493f0600b986 */ /* 0x0001e2000c101124 */
[----:B------:R-:W-:Y:S05]  /*36b0*/  @P5 BRA `(.L_x_115) ;  /* 0x00000000000c5947 */ /* 0x000fea0003800000 */
[----:B------:R-:W1:Y:S02]  /*36c0*/  LDG.E.U8 R162, desc[UR36][R2.64+0x50] ;  /* 0x0000502402a27981 */ /* 0x000e64000c1e1100 */
[----:B-1----:R-:W-:-:S05]  /*36d0*/  PRMT R11, R162, 0x8880, RZ ;  /* 0x00008880a20b7816 */ /* 0x002fca00000000ff */
[----:B------:R-:W-:-:S07]  /*36e0*/  IMAD R10, R11, R152, RZ ;  /* 0x000000980b0a7224 */ /* 0x000fce00078e02ff */
.L_x_115:
[----:B------:R-:W-:Y:S05]  /*36f0*/  BSYNC B1 ;  /* 0x0000000000017941 */ /* 0x000fea0003800000 */
.L_x_114:
[----:B-1----:R-:W-:Y:S01]  /*3700*/  @!P5 IMAD R11, R64, R153, R10 ;  /* 0x00000099400bd224 */ /* 0x002fe200078e020a */
[----:B------:R-:W-:Y:S04]  /*3710*/  BSSY B1, `(.L_x_116) ;  /* 0x0000006000017945 */ /* 0x000fe80003800000 */
[----:B------:R1:W-:Y:S01]  /*3720*/  @!P5 STG.E.U8 desc[UR36][R4.64+0x50], R11 ;  /* 0x0000500b0400d986 */ /* 0x0003e2000c101124 */
[----:B------:R-:W-:Y:S05]  /*3730*/  @P2 BRA `(.L_x_117) ;  /* 0x00000000000c2947 */ /* 0x000fea0003800000 */
[----:B------:R-:W1:Y:S02]  /*3740*/  LDG.E.U8 R162, desc[UR36][R2.64+0x51] ;  /* 0x0000512402a27981 */ /* 0x000e64000c1e1100 */
[----:B-1----:R-:W-:-:S05]  /*3750*/  PRMT R11, R162, 0x8880, RZ ;  /* 0x00008880a20b7816 */ /* 0x002fca00000000ff */
[----:B------:R-:W-:-:S07]  /*3760*/  IMAD R10, R11, R152, RZ ;  /* 0x000000980b0a7224 */ /* 0x000fce00078e02ff */
.L_x_117:
[----:B------:R-:W-:Y:S05]  /*3770*/  BSYNC B1 ;  /* 0x0000000000017941 */ /* 0x000fea0003800000 */
.L_x_116:
        /* <DEDUP_REMOVED lines=11> */
.L_x_119:
[----:B------:R-:W-:Y:S05]  /*3830*/  BSYNC B1 ;  /* 0x0000000000017941 */ /* 0x000fea0003800000 */
.L_x_118:
[----:B-1----:R-:W-:Y:S01]  /*3840*/  @!P4 IMAD R11, R66, R153, R10 ;  /* 0x00000099420bc224 */ /* 0x002fe200078e020a */
[----:B------:R-:W-:Y:S04]  /*3850*/  BSSY B1, `(.L_x_120) ;  /* 0x0000006000017945 */ /* 0x000fe80003800000 */
[----:B------:R1:W-:Y:S01]  /*3860*/  @!P4 STG.E.U8 desc[UR36][R6.64+0x50], R11 ;  /* 0x0000500b0600c986 */ /* 0x0003e2000c101124 */
[----:B------:R-:W-:Y:S05]  /*3870*/  @P3 BRA `(.L_x_121) ;  /* 0x00000000000c3947 */ /* 0x000fea0003800000 */
[----:B------:R-:W1:Y:S02]  /*3880*/  LDG.E.U8 R162, desc[UR36][R8.64+0x51] ;  /* 0x0000512408a27981 */ /* 0x000e64000c1e1100 */
[----:B-1----:R-:W-:-:S05]  /*3890*/  PRMT R11, R162, 0x8880, RZ ;  /* 0x00008880a20b7816 */ /* 0x002fca00000000ff */
[----:B------:R-:W-:-:S07]  /*38a0*/  IMAD R10, R11, R152, RZ ;  /* 0x000000980b0a7224 */ /* 0x000fce00078e02ff */
.L_x_121:
[----:B------:R-:W-:Y:S05]  /*38b0*/  BSYNC B1 ;  /* 0x0000000000017941 */ /* 0x000fea0003800000 */
.L_x_120:
[----:B------:R-:W-:Y:S01]  /*38c0*/  @!P3 IMAD R67, R67, R153, R10 ;  /* 0x000000994343b224 */ /* 0x000fe200078e020a */
[----:B------:R-:W-:Y:S04]  /*38d0*/  BSSY B1, `(.L_x_122) ;  /* 0x0000006000017945 */ /* 0x000fe80003800000 */
[----:B------:R0:W-:Y:S01]  /*38e0*/  @!P3 STG.E.U8 desc[UR36][R6.64+0x51], R67 ;  /* 0x000051430600b986 */ /* 0x0001e2000c101124 */
[----:B------:R-:W-:Y:S05]  /*38f0*/  @P5 BRA `(.L_x_123) ;  /* 0x00000000000c5947 */ /* 0x000fea0003800000 */
[----:B------:R-:W1:Y:S02]  /*3900*/  LDG.E.U8 R162, desc[UR36][R2.64+0x58] ;  /* 0x0000582402a27981 */ /* 0x000e64000c1e1100 */
[----:B-1----:R-:W-:-:S05]  /*3910*/  PRMT R11, R162, 0x8880, RZ ;  /* 0x00008880a20b7816 */ /* 0x002fca00000000ff */
[----:B------:R-:W-:-:S07]  /*3920*/  IMAD R10, R11, R152, RZ ;  /* 0x000000980b0a7224 */ /* 0x000fce00078e02ff */
.L_x_123:
[----:B------:R-:W-:Y:S05]  /*3930*/  BSYNC B1 ;  /* 0x0000000000017941 */ /* 0x000fea0003800000 */
.L_x_122:
[----:B-1----:R-:W-:Y:S01]  /*3940*/  @!P5 IMAD R11, R68, R153, R10 ;  /* 0x00000099440bd224 */ /* 0x002fe200078e020a */
[----:B------:R-:W-:Y:S04]  /*3950*/  BSSY B1, `(.L_x_124) ;  /* 0x0000006000017945 */ /* 0x000fe80003800000 */
[----:B------:R1:W-:Y:S01]  /*3960*/  @!P5 STG.E.U8 desc[UR36][R4.64+0x58], R11 ;  /* 0x0000580b0400d986 */ /* 0x0003e2000c101124 */
[----:B------:R-:W-:Y:S05]  /*3970*/  @P2 BRA `(.L_x_125) ;  /* 0x00000000000c2947 */ /* 0x000fea0003800000 */
[----:B------:R-:W1:Y:S02]  /*3980*/  LDG.E.U8 R162, desc[UR36][R2.64+0x59] ;  /* 0x0000592402a27981 */ /* 0x000e64000c1e1100 */
[----:B-1----:R-:W-:-:S05]  /*3990*/  PRMT R11, R162, 0x8880, RZ ;  /* 0x00008880a20b7816 */ /* 0x002fca00000000ff */
[----:B------:R-:W-:-:S07]  /*39a0*/  IMAD R10, R11, R152, RZ ;  /* 0x000000980b0a7224 */ /* 0x000fce00078e02ff */
.L_x_125:
[----:B------:R-:W-:Y:S05]  /*39b0*/  BSYNC B1 ;  /* 0x0000000000017941 */ /* 0x000fea0003800000 */
.L_x_124:
        /* <DEDUP_REMOVED lines=11> */
.L_x_127:
[----:B------:R-:W-:Y:S05]  /*3a70*/  BSYNC B1 ;  /* 0x0000000000017941 */ /* 0x000fea0003800000 */
.L_x_126:
[----:B-1----:R-:W-:Y:S01]  /*3a80*/  @!P4 IMAD R11, R70, R153, R10 ;  /* 0x00000099460bc224 */ /* 0x002fe200078e020a */
[----:B------:R-:W-:Y:S04]  /*3a90*/  BSSY B1, `(.L_x_128) ;  /* 0x0000006000017945 */ /* 0x000fe80003800000 */
[----:B------:R1:W-:Y:S01]  /*3aa0*/  @!P4 STG.E.U8 desc[UR36][R6.64+0x58], R11 ;  /* 0x0000580b0600c986 */ /* 0x0003e2000c101124 */
[----:B------:R-:W-:Y:S05]  /*3ab0*/  @P3 BRA `(.L_x_129) ;  /* 0x00000000000c3947 */ /* 0x000fea0003800000 */
[----:B------:R-:W1:Y:S02]  /*3ac0*/  LDG.E.U8 R162, desc[UR36][R8.64+0x59] ;  /* 0x0000592408a27981 */ /* 0x000e64000c1e1100 */
[----:B-1----:R-:W-:-:S05]  /*3ad0*/  PRMT R11, R162, 0x8880, RZ ;  /* 0x00008880a20b7816 */ /* 0x002fca00000000ff */
[----:B------:R-:W-:-:S07]  /*3ae0*/  IMAD R10, R11, R152, RZ ;  /* 0x000000980b0a7224 */ /* 0x000fce00078e02ff */
.L_x_129:
[----:B------:R-:W-:Y:S05]  /*3af0*/  BSYNC B1 ;  /* 0x0000000000017941 */ /* 0x000fea0003800000 */
.L_x_128:
[----:B------:R-:W-:Y:S01]  /*3b00*/  @!P3 IMAD R71, R71, R153, R10 ;  /* 0x000000994747b224 */ /* 0x000fe200078e020a */
[----:B------:R-:W-:Y:S04]  /*3b10*/  BSSY B1, `(.L_x_130) ;  /* 0x0000006000017945 */ /* 0x000fe80003800000 */
[----:B------:R0:W-:Y:S01]  /*3b20*/  @!P3 STG.E.U8 desc[UR36][R6.64+0x59], R71 ;  /* 0x000059470600b986 */ /* 0x0001e2000c101124 */
[----:B------:R-:W-:Y:S05]  /*3b30*/  @P5 BRA `(.L_x_131) ;  /* 0x00000000000c5947 */ /* 0x000fea0003800000 */
[----:B------:R-:W1:Y:S02]  /*3b40*/  LDG.E.U8 R162, desc[UR36][R2.64+0x60] ;  /* 0x0000602402a27981 */ /* 0x000e64000c1e1100 */
[----:B-1----:R-:W-:-:S05]  /*3b50*/  PRMT R11, R162, 0x8880, RZ ;  /* 0x00008880a20b7816 */ /* 0x002fca00000000ff */
[----:B------:R-:W-:-:S07]  /*3b60*/  IMAD R10, R11, R152, RZ ;  /* 0x000000980b0a7224 */ /* 0x000fce00078e02ff */
.L_x_131:
[----:B------:R-:W-:Y:S05]  /*3b70*/  BSYNC B1 ;  /* 0x0000000000017941 */ /* 0x000fea0003800000 */
.L_x_130:
[----:B-1----:R-:W-:Y:S01]  /*3b80*/  @!P5 IMAD R11, R72, R153, R10 ;  /* 0x00000099480bd224 */ /* 0x002fe200078e020a */
[----:B------:R-:W-:Y:S04]  /*3b90*/  BSSY B1, `(.L_x_132) ;  /* 0x0000006000017945 */ /* 0x000fe80003800000 */
[----:B------:R1:W-:Y:S01]  /*3ba0*/  @!P5 STG.E.U8 desc[UR36][R4.64+0x60], R11 ;  /* 0x0000600b0400d986 */ /* 0x0003e2000c101124 */
[----:B------:R-:W-:Y:S05]  /*3bb0*/  @P2 BRA `(.L_x_133) ;  /* 0x00000000000c2947 */ /* 0x000fea0003800000 */
[----:B------:R-:W1:Y:S02]  /*3bc0*/  LDG.E.U8 R162, desc[UR36][R2.64+0x61] ;  /* 0x0000612402a27981 */ /* 0x000e64000c1e1100 */
[----:B-1----:R-:W-:-:S05]  /*3bd0*/  PRMT R11, R162, 0x8880, RZ ;  /* 0x00008880a20b7816 */ /* 0x002fca00000000ff */
[----:B------:R-:W-:-:S07]  /*3be0*/  IMAD R10, R11, R152, RZ ;  /* 0x000000980b0a7224 */ /* 0x000fce00078e02ff */
.L_x_133:
[----:B------:R-:W-:Y:S05]  /*3bf0*/  BSYNC B1 ;  /* 0x0000000000017941 */ /* 0x000fea0003800000 */
.L_x_132:
        /* <DEDUP_REMOVED lines=11> */
.L_x_135:
[----:B------:R-:W-:Y:S05]  /*3cb0*/  BSYNC B1 ;  /* 0x0000000000017941 */ /* 0x000fea0003800000 */
.L_x_134:
[----:B-1----:R-:W-:Y:S01]  /*3cc0*/  @!P4 IMAD R11, R74, R153, R10 ;  /* 0x000000994a0bc224 */ /* 0x002fe200078e020a */
[----:B------:R-:W-:Y:S04]  /*3cd0*/  BSSY B1, `(.L_x_136) ;  /* 0x0000006000017945 */ /* 0x000fe80003800000 */
[----:B------:R1:W-:Y:S01]  /*3ce0*/  @!P4 STG.E.U8 desc[UR36][R6.64+0x60], R11 ;  /* 0x0000600b0600c986 */ /* 0x0003e2000c101124 */
[----:B------:R-:W-:Y:S05]  /*3cf0*/  @P3 BRA `(.L_x_137) ;  /* 0x00000000000c3947 */ /* 0x000fea0003800000 */
[----:B------:R-:W1:Y:S02]  /*3d00*/  LDG.E.U8 R162, desc[UR36][R8.64+0x61] ;  /* 0x0000612408a27981 */ /* 0x000e64000c1e1100 */
[----:B-1----:R-:W-:-:S05]  /*3d10*/  PRMT R11, R162, 0x8880, RZ ;  /* 0x00008880a20b7816 */ /* 0x002fca00000000ff */
[----:B------:R-:W-:-:S07]  /*3d20*/  IMAD R10, R11, R152, RZ ;  /* 0x000000980b0a7224 */ /* 0x000fce00078e02ff */
.L_x_137:
[----:B------:R-:W-:Y:S05]  /*3d30*/  BSYNC B1 ;  /* 0x0000000000017941 */ /* 0x000fea0003800000 */
.L_x_136:
[----:B------:R-:W-:Y:S01]  /*3d40*/  @!P3 IMAD R75, R75, R153, R10 ;  /* 0x000000994b4bb224 */ /* 0x000fe200078e020a */
[----:B------:R-:W-:Y:S04]  /*3d50*/  BSSY B1, `(.L_x_138) ;  /* 0x0000006000017945 */ /* 0x000fe80003800000 */
[----:B------:R0:W-:Y:S01]  /*3d60*/  @!P3 STG.E.U8 desc[UR36][R6.64+0x61], R75 ;  /* 0x0000614b0600b986 */ /* 0x0001e2000c101124 */
[----:B------:R-:W-:Y:S05]  /*3d70*/  @P5 BRA `(.L_x_139) ;  /* 0x00000000000c5947 */ /* 0x000fea0003800000 */
[----:B------:R-:W1:Y:S02]  /*3d80*/  LDG.E.U8 R162, desc[UR36][R2.64+0x68] ;  /* 0x0000682402a27981 */ /* 0x000e64000c1e1100 */
[----:B-1----:R-:W-:-:S05]  /*3d90*/  PRMT R11, R162, 0x8880, RZ ;  /* 0x00008880a20b7816 */ /* 0x002fca00000000ff */
[----:B------:R-:W-:-:S07]  /*3da0*/  IMAD R10, R11, R152, RZ ;  /* 0x000000980b0a7224 */ /* 0x000fce00078e02ff */
.L_x_139:
[----:B------:R-:W-:Y:S05]  /*3db0*/  BSYNC B1 ;  /* 0x0000000000017941 */ /* 0x000fea0003800000 */
.L_x_138:
[----:B-1----:R-:W-:Y:S01]  /*3dc0*/  @!P5 IMAD R11, R76, R153, R10 ;  /* 0x000000994c0bd224 */ /* 0x002fe200078e020a */
[----:B------:R-:W-:Y:S04]  /*3dd0*/  BSSY B1, `(.L_x_140) ;  /* 0x0000006000017945 */ /* 0x000fe80003800000 */
[----:B------:R1:W-:Y:S01]  /*3de0*/  @!P5 STG.E.U8 desc[UR36][R4.64+0x68], R11 ;  /* 0x0000680b0400d986 */ /* 0x0003e2000c101124 */
[----:B------:R-:W-:Y:S05]  /*3df0*/  @P2 BRA `(.L_x_141) ;  /* 0x00000000000c2947 */ /* 0x000fea0003800000 */
[----:B------:R-:W1:Y:S02]  /*3e00*/  LDG.E.U8 R162, desc[UR36][R2.64+0x69] ;  /* 0x0000692402a27981 */ /* 0x000e64000c1e1100 */
[----:B-1----:R-:W-:-:S05]  /*3e10*/  PRMT R11, R162, 0x8880, RZ ;  /* 0x00008880a20b7816 */ /* 0x002fca00000000ff */
[----:B------:R-:W-:-:S07]  /*3e20*/  IMAD R10, R11, R152, RZ ;  /* 0x000000980b0a7224 */ /* 0x000fce00078e02ff */
.L_x_141:
[----:B------:R-:W-:Y:S05]  /*3e30*/  BSYNC B1 ;  /* 0x0000000000017941 */ /* 0x000fea0003800000 */
.L_x_140:
        /* <DEDUP_REMOVED lines=11> */
.L_x_143:
[----:B------:R-:W-:Y:S05]  /*3ef0*/  BSYNC B1 ;  /* 0x0000000000017941 */ /* 0x000fea0003800000 */
.L_x_142:
[----:B-1----:R-:W-:Y:S01]  /*3f00*/  @!P4 IMAD R11, R78, R153, R10 ;  /* 0x000000994e0bc224 */ /* 0x002fe200078e020a */
[----:B------:R-:W-:Y:S04]  /*3f10*/  BSSY B1, `(.L_x_144) ;  /* 0x0000006000017945 */ /* 0x000fe80003800000 */
[----:B------:R1:W-:Y:S01]  /*3f20*/  @!P4 STG.E.U8 desc[UR36][R6.64+0x68], R11 ;  /* 0x0000680b0600c986 */ /* 0x0003e2000c101124 */
[----:B------:R-:W-:Y:S05]  /*3f30*/  @P3 BRA `(.L_x_145) ;  /* 0x00000000000c3947 */ /* 0x000fea0003800000 */
[----:B------:R-:W1:Y:S02]  /*3f40*/  LDG.E.U8 R162, desc[UR36][R8.64+0x69] ;  /* 0x0000692408a27981 */ /* 0x000e64000c1e1100 */
[----:B-1----:R-:W-:-:S05]  /*3f50*/  PRMT R11, R162, 0x8880, RZ ;  /* 0x00008880a20b7816 */ /* 0x002fca00000000ff */
[----:B------:R-:W-:-:S07]  /*3f60*/  IMAD R10, R11, R152, RZ ;  /* 0x000000980b0a7224 */ /* 0x000fce00078e02ff */
.L_x_145:
[----:B------:R-:W-:Y:S05]  /*3f70*/  BSYNC B1 ;  /* 0x0000000000017941 */ /* 0x000fea0003800000 */
.L_x_144:
[----:B------:R-:W-:Y:S01]  /*3f80*/  @!P3 IMAD R79, R79, R153, R10 ;  /* 0x000000994f4fb224 */ /* 0x000fe200078e020a */
[----:B------:R-:W-:Y:S04]  /*3f90*/  BSSY B1, `(.L_x_146) ;  /* 0x0000006000017945 */ /* 0x000fe80003800000 */
[----:B------:R0:W-:Y:S01]  /*3fa0*/  @!P3 STG.E.U8 desc[UR36][R6.64+0x69], R79 ;  /* 0x0000694f0600b986 */ /* 0x0001e2000c101124 */
[----:B------:R-:W-:Y:S05]  /*3fb0*/  @P5 BRA `(.L_x_147) ;  /* 0x00000000000c5947 */ /* 0x000fea0003800000 */
[----:B------:R-:W1:Y:S02]  /*3fc0*/  LDG.E.U8 R162, desc[UR36][R2.64+0x70] ;  /* 0x0000702402a27981 */ /* 0x000e64000c1e1100 */
[----:B-1----:R-:W-:-:S05]  /*3fd0*/  PRMT R11, R162, 0x8880, RZ ;  /* 0x00008880a20b7816 */ /* 0x002fca00000000ff */
[----:B------:R-:W-:-:S07]  /*3fe0*/  IMAD R10, R11, R152, RZ ;  /* 0x000000980b0a7224 */ /* 0x000fce00078e02ff */
.L_x_147:
[----:B------:R-:W-:Y:S05]  /*3ff0*/  BSYNC B1 ;  /* 0x0000000000017941 */ /* 0x000fea0003800000 */
.L_x_146:
[----:B-1----:R-:W-:Y:S01]  /*4000*/  @!P5 IMAD R11, R80, R153, R10 ;  /* 0x00000099500bd224 */ /* 0x002fe200078e020a */
[----:B------:R-:W-:Y:S04]  /*4010*/  BSSY B1, `(.L_x_148) ;  /* 0x0000006000017945 */ /* 0x000fe80003800000 */
[----:B------:R1:W-:Y:S01]  /*4020*/  @!P5 STG.E.U8 desc[UR36][R4.64+0x70], R11 ;  /* 0x0000700b0400d986 */ /* 0x0003e2000c101124 */
[----:B------:R-:W-:Y:S05]  /*4030*/  @P2 BRA `(.L_x_149) ;  /* 0x00000000000c2947 */ /* 0x000fea0003800000 */
[----:B------:R-:W1:Y:S02]  /*4040*/  LDG.E.U8 R162, desc[UR36][R2.64+0x71] ;  /* 0x0000712402a27981 */ /* 0x000e64000c1e1100 */
[----:B-1----:R-:W-:-:S05]  /*4050*/  PRMT R11, R162, 0x8880, RZ ;  /* 0x00008880a20b7816 */ /* 0x002fca00000000ff */
[----:B------:R-:W-:-:S07]  /*4060*/  IMAD R10, R11, R152, RZ ;  /* 0x000000980b0a7224 */ /* 0x000fce00078e02ff */
.L_x_149:
[----:B------:R-:W-:Y:S05]  /*4070*/  BSYNC B1 ;  /* 0x0000000000017941 */ /* 0x000fea0003800000 */
.L_x_148:
        /* <DEDUP_REMOVED lines=11> */
.L_x_151:
[----:B------:R-:W-:Y:S05]  /*4130*/  BSYNC B1 ;  /* 0x0000000000017941 */ /* 0x000fea0003800000 */
.L_x_150:
[----:B-1----:R-:W-:Y:S01]  /*4140*/  @!P4 IMAD R11, R82, R153, R10 ;  /* 0x00000099520bc224 */ /* 0x002fe200078e020a */
[----:B------:R-:W-:Y:S04]  /*4150*/  BSSY B1, `(.L_x_152) ;  /* 0x0000006000017945 */ /* 0x000fe80003800000 */
[----:B------:R1:W-:Y:S01]  /*4160*/  @!P4 STG.E.U8 desc[UR36][R6.64+0x70], R11 ;  /* 0x0000700b0600c986 */ /* 0x0003e2000c101124 */
[----:B------:R-:W-:Y:S05]  /*4170*/  @P3 BRA `(.L_x_153) ;  /* 0x00000000000c3947 */ /* 0x000fea0003800000 */
[----:B------:R-:W1:Y:S02]  /*4180*/  LDG.E.U8 R162, desc[UR36][R8.64+0x71] ;  /* 0x0000712408a27981 */ /* 0x000e64000c1e1100 */
[----:B-1----:R-:W-:-:S05]  /*4190*/  PRMT R11, R162, 0x8880, RZ ;  /* 0x00008880a20b7816 */ /* 0x002fca00000000ff */
[----:B------:R-:W-:-:S07]  /*41a0*/  IMAD R10, R11, R152, RZ ;  /* 0x000000980b0a7224 */ /* 0x000fce00078e02ff */
.L_x_153:
[----:B------:R-:W-:Y:S05]  /*41b0*/  BSYNC B1 ;  /* 0x0000000000017941 */ /* 0x000fea0003800000 */
.L_x_152:
[----:B------:R-:W-:Y:S01]  /*41c0*/  @!P3 IMAD R83, R83, R153, R10 ;  /* 0x000000995353b224 */ /* 0x000fe200078e020a */
[----:B------:R-:W-:Y:S04]  /*41d0*/  BSSY B1, `(.L_x_154) ;  /* 0x0000006000017945 */ /* 0x000fe80003800000 */
[----:B------:R0:W-:Y:S01]  /*41e0*/  @!P3 STG.E.U8 desc[UR36][R6.64+0x71], R83 ;  /* 0x000071530600b986 */ /* 0x0001e2000c101124 */
[----:B------:R-:W-:Y:S05]  /*41f0*/  @P5 BRA `(.L_x_155) ;  /* 0x00000000000c5947 */ /* 0x000fea0003800000 */
[----:B------:R-:W1:Y:S02]  /*4200*/  LDG.E.U8 R162, desc[UR36][R2.64+0x78] ;  /* 0x0000782402a27981 */ /* 0x000e64000c1e1100 */
[----:B-1----:R-:W-:-:S05]  /*4210*/  PRMT R11, R162, 0x8880, RZ ;  /* 0x00008880a20b7816 */ /* 0x002fca00000000ff */
[----:B------:R-:W-:-:S07]  /*4220*/  IMAD R10, R11, R152, RZ ;  /* 0x000000980b0a7224 */ /* 0x000fce00078e02ff */
.L_x_155:
[----:B------:R-:W-:Y:S05]  /*4230*/  BSYNC B1 ;  /* 0x0000000000017941 */ /* 0x000fea0003800000 */
.L_x_154:
[----:B-1----:R-:W-:Y:S01]  /*4240*/  @!P5 IMAD R11, R84, R153, R10 ;  /* 0x00000099540bd224 */ /* 0x002fe200078e020a */
[----:B------:R-:W-:Y:S04]  /*4250*/  BSSY B1, `(.L_x_156) ;  /* 0x0000006000017945 */ /* 0x000fe80003800000 */
[----:B------:R1:W-:Y:S01]  /*4260*/  @!P5 STG.E.U8 desc[UR36][R4.64+0x78], R11 ;  /* 0x0000780b0400d986 */ /* 0x0003e2000c101124 */
[----:B------:R-:W-:Y:S05]  /*4270*/  @P2 BRA `(.L_x_157) ;  /* 0x00000000000c2947 */ /* 0x000fea0003800000 */
[----:B------:R-:W1:Y:S02]  /*4280*/  LDG.E.U8 R162, desc[UR36][R2.64+0x79] ;  /* 0x0000792402a27981 */ /* 0x000e64000c1e1100 */
[----:B-1----:R-:W-:-:S05]  /*4290*/  PRMT R11, R162, 0x8880, RZ ;  /* 0x00008880a20b7816 */ /* 0x002fca00000000ff */
[----:B------:R-:W-:-:S07]  /*42a0*/  IMAD R10, R11, R152, RZ ;  /* 0x000000980b0a7224 */ /* 0x000fce00078e02ff */
.L_x_157:
[----:B------:R-:W-:Y:S05]  /*42b0*/  BSYNC B1 ;  /* 0x0000000000017941 */ /* 0x000fea0003800000 */
.L_x_156:
        /* <DEDUP_REMOVED lines=11> */
.L_x_159:
[----:B------:R-:W-:Y:S05]  /*4370*/  BSYNC B1 ;  /* 0x0000000000017941 */ /* 0x000fea0003800000 */
.L_x_158:
[----:B-1----:R-:W-:Y:S01]  /*4380*/  @!P4 IMAD R11, R86, R153, R10 ;  /* 0x00000099560bc224 */ /* 0x002fe200078e020a */
[----:B------:R-:W-:Y:S04]  /*4390*/  BSSY B1, `(.L_x_160) ;  /* 0x0000006000017945 */ /* 0x000fe80003800000 */
[----:B------:R1:W-:Y:S01]  /*43a0*/  @!P4 STG.E.U8 desc[UR36][R6.64+0x78], R11 ;  /* 0x0000780b0600c986 */ /* 0x0003e2000c101124 */
[----:B------:R-:W-:Y:S05]  /*43b0*/  @P3 BRA `(.L_x_161) ;  /* 0x00000000000c3947 */ /* 0x000fea0003800000 */
[----:B------:R-:W1:Y:S02]  /*43c0*/  LDG.E.U8 R162, desc[UR36][R8.64+0x79] ;  /* 0x0000792408a27981 */ /* 0x000e64000c1e1100 */
[----:B-1----:R-:W-:-:S05]  /*43d0*/  PRMT R11, R162, 0x8880, RZ ;  /* 0x00008880a20b7816 */ /* 0x002fca00000000ff */
[----:B------:R-:W-:-:S07]  /*43e0*/  IMAD R10, R11, R152, RZ ;  /* 0x000000980b0a7224 */ /* 0x000fce00078e02ff */
.L_x_161:
[----:B------:R-:W-:Y:S05]  /*43f0*/  BSYNC B1 ;  /* 0x0000000000017941 */ /* 0x000fea0003800000 */
.L_x_160:
[----:B------:R-:W-:Y:S01]  /*4400*/  @!P3 IMAD R87, R87, R153, R10 ;  /* 0x000000995757b224 */ /* 0x000fe200078e020a */
[----:B------:R-:W-:Y:S04]  /*4410*/  BSSY B1, `(.L_x_162) ;  /* 0x0000006000017945 */ /* 0x000fe80003800000 */
[----:B------:R0:W-:Y:S01]  /*4420*/  @!P3 STG.E.U8 desc[UR36][R6.64+0x79], R87 ;  /* 0x000079570600b986 */ /* 0x0001e2000c101124 */
[----:B------:R-:W-:Y:S05]  /*4430*/  @P5 BRA `(.L_x_163) ;  /* 0x00000000000c5947 */ /* 0x000fea0003800000 */
[----:B------:R-:W1:Y:S02]  /*4440*/  LDG.E.U8 R162, desc[UR36][R2.64+0x80] ;  /* 0x0000802402a27981 */ /* 0x000e64000c1e1100 */
[----:B-1----:R-:W-:-:S05]  /*4450*/  PRMT R11, R162, 0x8880, RZ ;  /* 0x00008880a20b7816 */ /* 0x002fca00000000ff */
[----:B------:R-:W-:-:S07]  /*4460*/  IMAD R10, R11, R152, RZ ;  /* 0x000000980b0a7224 */ /* 0x000fce00078e02ff */
.L_x_163:
[----:B------:R-:W-:Y:S05]  /*4470*/  BSYNC B1 ;  /* 0x0000000000017941 */ /* 0x000fea0003800000 */
.L_x_162:
[----:B-1----:R-:W-:Y:S01]  /*4480*/  @!P5 IMAD R11, R88, R153, R10 ;  /* 0x00000099580bd224 */ /* 0x002fe200078e020a */
[----:B------:R-:W-:Y:S04]  /*4490*/  BSSY B1, `(.L_x_164) ;  /* 0x0000006000017945 */ /* 0x000fe80003800000 */
[----:B------:R1:W-:Y:S01]  /*44a0*/  @!P5 STG.E.U8 desc[UR36][R4.64+0x80], R11 ;  /* 0x0000800b0400d986 */ /* 0x0003e2000c101124 */
[----:B------:R-:W-:Y:S05]  /*44b0*/  @P2 BRA `(.L_x_165) ;  /* 0x00000000000c2947 */ /* 0x000fea0003800000 */
[----:B------:R-:W1:Y:S02]  /*44c0*/  LDG.E.U8 R162, desc[UR36][R2.64+0x81] ;  /* 0x0000812402a27981 */ /* 0x000e64000c1e1100 */
[----:B-1----:R-:W-:-:S05]  /*44d0*/  PRMT R11, R162, 0x8880, RZ ;  /* 0x00008880a20b7816 */ /* 0x002fca00000000ff */
[----:B------:R-:W-:-:S07]  /*44e0*/  IMAD R10, R11, R152, RZ ;  /* 0x000000980b0a7224 */ /* 0x000fce00078e02ff */
.L_x_165:
[----:B------:R-:W-:Y:S05]  /*44f0*/  BSYNC B1 ;  /* 0x0000000000017941 */ /* 0x000fea0003800000 */
.L_x_164:
        /* <DEDUP_REMOVED lines=11> */
.L_x_167:
[----:B------:R-:W-:Y:S05]  /*45b0*/  BSYNC B1 ;  /* 0x0000000000017941 */ /* 0x000fea0003800000 */
.L_x_166:
[----:B-1----:R-:W-:Y:S01]  /*45c0*/  @!P4 IMAD R11, R90, R153, R10 ;  /* 0x000000995a0bc224 */ /* 0x002fe200078e020a */
[----:B------:R-:W-:Y:S04]  /*45d0*/  BSSY B1, `(.L_x_168) ;  /* 0x0000006000017945 */ /* 0x000fe80003800000 */
[----:B------:R1:W-:Y:S01]  /*45e0*/  @!P4 STG.E.U8 desc[UR36][R6.64+0x80], R11 ;  /* 0x0000800b0600c986 */ /* 0x0003e2000c101124 */
[----:B------:R-:W-:Y:S05]  /*45f0*/  @P3 BRA `(.L_x_169) ;  /* 0x00000000000c3947 */ /* 0x000fea0003800000 */
[----:B------:R-:W1:Y:S02]  /*4600*/  LDG.E.U8 R162, desc[UR36][R8.64+0x81] ;  /* 0x0000812408a27981 */ /* 0x000e64000c1e1100 */
[----:B-1----:R-:W-:-:S05]  /*4610*/  PRMT R11, R162, 0x8880, RZ ;  /* 0x00008880a20b7816 */ /* 0x002fca00000000ff */
[----:B------:R-:W-:-:S07]  /*4620*/  IMAD R10, R11, R152, RZ ;  /* 0x000000980b0a7224 */ /* 0x000fce00078e02ff */
.L_x_169:
[----:B------:R-:W-:Y:S05]  /*4630*/  BSYNC B1 ;  /* 0x0000000000017941 */ /* 0x000fea0003800000 */
.L_x_168:
[----:B------:R-:W-:Y:S01]  /*4640*/  @!P3 IMAD R91, R91, R153, R10 ;  /* 0x000000995b5bb224 */ /* 0x000fe200078e020a */
[----:B------:R-:W-:Y:S04]  /*4650*/  BSSY B1, `(.L_x_170) ;  /* 0x0000006000017945 */ /* 0x000fe80003800000 */
[----:B------:R0:W-:Y:S01]  /*4660*/  @!P3 STG.E.U8 desc[UR36][R6.64+0x81], R91 ;  /* 0x0000815b0600b986 */ /* 0x0001e2000c101124 */
[----:B------:R-:W-:Y:S05]  /*4670*/  @P5 BRA `(.L_x_171) ;  /* 0x00000000000c5947 */ /* 0x000fea0003800000 */
[----:B------:R-:W1:Y:S02]  /*4680*/  LDG.E.U8 R162, desc[UR36][R2.64+0x88] ;  /* 0x0000882402a27981 */ /* 0x000e64000c1e1100 */
[----:B-1----:R-:W-:-:S05]  /*4690*/  PRMT R11, R162, 0x8880, RZ ;  /* 0x00008880a20b7816 */ /* 0x002fca00000000ff */
[----:B------:R-:W-:-:S07]  /*46a0*/  IMAD R10, R11, R152, RZ ;  /* 0x000000980b0a7224 */ /* 0x000fce00078e02ff */
.L_x_171:
[----:B------:R-:W-:Y:S05]  /*46b0*/  BSYNC B1 ;  /* 0x0000000000017941 */ /* 0x000fea0003800000 */
.L_x_170:
[----:B-1----:R-:W-:Y:S01]  /*46c0*/  @!P5 IMAD R11, R92, R153, R10 ;  /* 0x000000995c0bd224 */ /* 0x002fe200078e020a */
[----:B------:R-:W-:Y:S04]  /*46d0*/  BSSY B1, `(.L_x_172) ;  /* 0x0000006000017945 */ /* 0x000fe80003800000 */
[----:B------:R1:W-:Y:S01]  /*46e0*/  @!P5 STG.E.U8 desc[UR36][R4.64+0x88], R11 ;  /* 0x0000880b0400d986 */ /* 0x0003e2000c101124 */
[----:B------:R-:W-:Y:S05]  /*46f0*/  @P2 BRA `(.L_x_173) ;  /* 0x00000000000c2947 */ /* 0x000fea0003800000 */
[----:B------:R-:W1:Y:S02]  /*4700*/  LDG.E.U8 R162, desc[UR36][R2.64+0x89] ;  /* 0x0000892402a27981 */ /* 0x000e64000c1e1100 */
[----:B-1----:R-:W-:-:S05]  /*4710*/  PRMT R11, R162, 0x8880, RZ ;  /* 0x00008880a20b7816 */ /* 0x002fca00000000ff */
[----:B------:R-:W-:-:S07]  /*4720*/  IMAD R10, R11, R152, RZ ;  /* 0x000000980b0a7224 */ /* 0x000fce00078e02ff */
.L_x_173:
[----:B------:R-:W-:Y:S05]  /*4730*/  BSYNC B1 ;  /* 0x0000000000017941 */ /* 0x000fea0003800000 */
.L_x_172:
        /* <DEDUP_REMOVED lines=11> */
.L_x_175:
[----:B------:R-:W-:Y:S05]  /*47f0*/  BSYNC B1 ;  /* 0x0000000000017941 */ /* 0x000fea0003800000 */
.L_x_174:
[----:B-1----:R-:W-:Y:S01]  /*4800*/  @!P4 IMAD R11, R94, R153, R10 ;  /* 0x000000995e0bc224 */ /* 0x002fe200078e020a */
[----:B------:R-:W-:Y:S04]  /*4810*/  BSSY B1, `(.L_x_176) ;  /* 0x0000006000017945 */ /* 0x000fe80003800000 */
[----:B------:R1:W-:Y:S01]  /*4820*/  @!P4 STG.E.U8 desc[UR36][R6.64+0x88], R11 ;  /* 0x0000880b0600c986 */ /* 0x0003e2000c101124 */
[----:B------:R-:W-:Y:S05]  /*4830*/  @P3 BRA `(.L_x_177) ;  /* 0x00000000000c3947 */ /* 0x000fea0003800000 */
[----:B------:R-:W1:Y:S02]  /*4840*/  LDG.E.U8 R162, desc[UR36][R8.64+0x89] ;  /* 0x0000892408a27981 */ /* 0x000e64000c1e1100 */
[----:B-1----:R-:W-:-:S05]  /*4850*/  PRMT R11, R162, 0x8880, RZ ;  /* 0x00008880a20b7816 */ /* 0x002fca00000000ff */
[----:B------:R-:W-:-:S07]  /*4860*/  IMAD R10, R11, R152, RZ ;  /* 0x000000980b0a7224 */ /* 0x000fce00078e02ff */
.L_x_177:
[----:B------:R-:W-:Y:S05]  /*4870*/  BSYNC B1 ;  /* 0x0000000000017941 */ /* 0x000fea0003800000 */
.L_x_176:
[----:B------:R-:W-:Y:S01]  /*4880*/  @!P3 IMAD R95, R95, R153, R10 ;  /* 0x000000995f5fb224 */ /* 0x000fe200078e020a */
[----:B------:R-:W-:Y:S04]  /*4890*/  BSSY B1, `(.L_x_178) ;  /* 0x0000006000017945 */ /* 0x000fe80003800000 */
[----:B------:R0:W-:Y:S01]  /*48a0*/  @!P3 STG.E.U8 desc[UR36][R6.64+0x89], R95 ;  /* 0x0000895f0600b986 */ /* 0x0001e2000c101124 */
[----:B------:R-:W-:Y:S05]  /*48b0*/  @P5 BRA `(.L_x_179) ;  /* 0x00000000000c5947 */ /* 0x000fea0003800000 */
[----:B------:R-:W1:Y:S02]  /*48c0*/  LDG.E.U8 R162, desc[UR36][R2.64+0x90] ;  /* 0x0000902402a27981 */ /* 0x000e64000c1e1100 */
[----:B-1----:R-:W-:-:S05]  /*48d0*/  PRMT R11, R162, 0x8880, RZ ;  /* 0x00008880a20b7816 */ /* 0x002fca00000000ff */
[----:B------:R-:W-:-:S07]  /*48e0*/  IMAD R10, R11, R152, RZ ;  /* 0x000000980b0a7224 */ /* 0x000fce00078e02ff */
.L_x_179:
[----:B------:R-:W-:Y:S05]  /*48f0*/  BSYNC B1 ;  /* 0x0000000000017941 */ /* 0x000fea0003800000 */
.L_x_178:
[----:B-1----:R-:W-:Y:S01]  /*4900*/  @!P5 IMAD R11, R96, R153, R10 ;  /* 0x00000099600bd224 */ /* 0x002fe200078e020a */
[----:B------:R-:W-:Y:S04]  /*4910*/  BSSY B1, `(.L_x_180) ;  /* 0x0000006000017945 */ /* 0x000fe80003800000 */
[----:B------:R1:W-:Y:S01]  /*4920*/  @!P5 STG.E.U8 desc[UR36][R4.64+0x90], R11 ;  /* 0x0000900b0400d986 */ /* 0x0003e2000c101124 */
[----:B------:R-:W-:Y:S05]  /*4930*/  @P2 BRA `(.L_x_181) ;  /* 0x00000000000c2947 */ /* 0x000fea0003800000 */
[----:B------:R-:W1:Y:S02]  /*4940*/  LDG.E.U8 R162, desc[UR36][R2.64+0x91] ;  /* 0x0000912402a27981 */ /* 0x000e64000c1e1100 */
[----:B-1----:R-:W-:-:S05]  /*4950*/  PRMT R11, R162, 0x8880, RZ ;  /* 0x00008880a20b7816 */ /* 0x002fca00000000ff */
[----:B------:R-:W-:-:S07]  /*4960*/  IMAD R10, R11, R152, RZ ;  /* 0x000000980b0a7224 */ /* 0x000fce00078e02ff */
.L_x_181:
[----:B------:R-:W-:Y:S05]  /*4970*/  BSYNC B1 ;  /* 0x0000000000017941 */ /* 0x000fea0003800000 */
.L_x_180:
        /* <DEDUP_REMOVED lines=11> */
.L_x_183:
[----:B------:R-:W-:Y:S05]  /*4a30*/  BSYNC B1 ;  /* 0x0000000000017941 */ /* 0x000fea0003800000 */
.L_x_182:
[----:B-1----:R-:W-:Y:S01]  /*4a40*/  @!P4 IMAD R11, R98, R153, R10 ;  /* 0x00000099620bc224 */ /* 0x002fe200078e020a */
[----:B------:R-:W-:Y:S04]  /*4a50*/  BSSY B1, `(.L_x_184) ;  /* 0x0000006000017945 */ /* 0x000fe80003800000 */
[----:B------:R1:W-:Y:S01]  /*4a60*/  @!P4 STG.E.U8 desc[UR36][R6.64+0x90], R11 ;  /* 0x0000900b0600c986 */ /* 0x0003e2000c101124 */
[----:B------:R-:W-:Y:S05]  /*4a70*/  @P3 BRA `(.L_x_185) ;  /* 0x00000000000c3947 */ /* 0x000fea0003800000 */
[----:B------:R-:W1:Y:S02]  /*4a80*/  LDG.E.U8 R162, desc[UR36][R8.64+0x91] ;  /* 0x0000912408a27981 */ /* 0x000e64000c1e1100 */
[----:B-1----:R-:W-:-:S05]  /*4a90*/  PRMT R11, R162, 0x8880, RZ ;  /* 0x00008880a20b7816 */ /* 0x002fca00000000ff */
[----:B------:R-:W-:-:S07]  /*4aa0*/  IMAD R10, R11, R152, RZ ;  /* 0x000000980b0a7224 */ /* 0x000fce00078e02ff */
.L_x_185:
[----:B------:R-:W-:Y:S05]  /*4ab0*/  BSYNC B1 ;  /* 0x0000000000017941 */ /* 0x000fea0003800000 */
.L_x_184:
[----:B------:R-:W-:Y:S01]  /*4ac0*/  @!P3 IMAD R99, R99, R153, R10 ;  /* 0x000000996363b224 */ /* 0x000fe200078e020a */
[----:B------:R-:W-:Y:S04]  /*4ad0*/  BSSY B1, `(.L_x_186) ;  /* 0x0000006000017945 */ /* 0x000fe80003800000 */
[----:B------:R0:W-:Y:S01]  /*4ae0*/  @!P3 STG.E.U8 desc[UR36][R6.64+0x91], R99 ;  /* 0x000091630600b986 */ /* 0x0001e2000c101124 */
[----:B------:R-:W-:Y:S05]  /*4af0*/  @P5 BRA `(.L_x_187) ;  /* 0x00000000000c5947 */ /* 0x000fea0003800000 */
[----:B------:R-:W1:Y:S02]  /*4b00*/  LDG.E.U8 R162, desc[UR36][R2.64+0x98] ;  /* 0x0000982402a27981 */ /* 0x000e64000c1e1100 */
[----:B-1----:R-:W-:-:S05]  /*4b10*/  PRMT R11, R162, 0x8880, RZ ;  /* 0x00008880a20b7816 */ /* 0x002fca00000000ff */
[----:B------:R-:W-:-:S07]  /*4b20*/  IMAD R10, R11, R152, RZ ;  /* 0x000000980b0a7224 */ /* 0x000fce00078e02ff */
.L_x_187:
[----:B------:R-:W-:Y:S05]  /*4b30*/  BSYNC B1 ;  /* 0x0000000000017941 */ /* 0x000fea0003800000 */
.L_x_186:
[----:B-1----:R-:W-:Y:S01]  /*4b40*/  @!P5 IMAD R11, R100, R153, R10 ;  /* 0x00000099640bd224 */ /* 0x002fe200078e020a */
[----:B------:R-:W-:Y:S04]  /*4b50*/  BSSY B1, `(.L_x_188) ;  /* 0x0000006000017945 */ /* 0x000fe80003800000 */
[----:B------:R1:W-:Y:S01]  /*4b60*/  @!P5 STG.E.U8 desc[UR36][R4.64+0x98], R11 ;  /* 0x0000980b0400d986 */ /* 0x0003e2000c101124 */
[----:B------:R-:W-:Y:S05]  /*4b70*/  @P2 BRA `(.L_x_189) ;  /* 0x00000000000c2947 */ /* 0x000fea0003800000 */
[----:B------:R-:W1:Y:S02]  /*4b80*/  LDG.E.U8 R162, desc[UR36][R2.64+0x99] ;  /* 0x0000992402a27981 */ /* 0x000e64000c1e1100 */
[----:B-1----:R-:W-:-:S05]  /*4b90*/  PRMT R11, R162, 0x8880, RZ ;  /* 0x00008880a20b7816 */ /* 0x002fca00000000ff */
[----:B------:R-:W-:-:S07]  /*4ba0*/  IMAD R10, R11, R152, RZ ;  /* 0x000000980b0a7224 */ /* 0x000fce00078e02ff */
.L_x_189:
[----:B------:R-:W-:Y:S05]  /*4bb0*/  BSYNC B1 ;  /* 0x0000000000017941 */ /* 0x000fea0003800000 */
.L_x_188:
        /* <DEDUP_REMOVED lines=11> */
.L_x_191:
[----:B------:R-:W-:Y:S05]  /*4c70*/  BSYNC B1 ;  /* 0x0000000000017941 */ /* 0x000fea0003800000 */
.L_x_190:
[----:B-1----:R-:W-:Y:S01]  /*4c80*/  @!P4 IMAD R11, R102, R153, R10 ;  /* 0x00000099660bc224 */ /* 0x002fe200078e020a */
[----:B------:R-:W-:Y:S04]  /*4c90*/  BSSY B1, `(.L_x_192) ;  /* 0x0000006000017945 */ /* 0x000fe80003800000 */
[----:B------:R1:W-:Y:S01]  /*4ca0*/  @!P4 STG.E.U8 desc[UR36][R6.64+0x98], R11 ;  /* 0x0000980b0600c986 */ /* 0x0003e2000c101124 */
[----:B------:R-:W-:Y:S05]  /*4cb0*/  @P3 BRA `(.L_x_193) ;  /* 0x00000000000c3947 */ /* 0x000fea0003800000 */
[----:B------:R-:W1:Y:S02]  /*4cc0*/  LDG.E.U8 R162, desc[UR36][R8.64+0x99] ;  /* 0x0000992408a27981 */ /* 0x000e64000c1e1100 */
[----:B-1----:R-:W-:-:S05]  /*4cd0*/  PRMT R11, R162, 0x8880, RZ ;  /* 0x00008880a20b7816 */ /* 0x002fca00000000ff */
[----:B------:R-:W-:-:S07]  /*4ce0*/  IMAD R10, R11, R152, RZ ;  /* 0x000000980b0a7224 */ /* 0x000fce00078e02ff */
.L_x_193:
[----:B------:R-:W-:Y:S05]  /*4cf0*/  BSYNC B1 ;  /* 0x0000000000017941 */ /* 0x000fea0003800000 */
.L_x_192:
[----:B------:R-:W-:Y:S01]  /*4d00*/  @!P3 IMAD R103, R103, R153, R10 ;  /* 0x000000996767b224 */ /* 0x000fe200078e020a */
[----:B------:R-:W-:Y:S04]  /*4d10*/  BSSY B1, `(.L_x_194) ;  /* 0x0000006000017945 */ /* 0x000fe80003800000 */
[----:B------:R0:W-:Y:S01]  /*4d20*/  @!P3 STG.E.U8 desc[UR36][R6.64+0x99], R103 ;  /* 0x000099670600b986 */ /* 0x0001e2000c101124 */
[----:B------:R-:W-:Y:S05]  /*4d30*/  @P5 BRA `(.L_x_195) ;  /* 0x00000000000c5947 */ /* 0x000fea0003800000 */
[----:B------:R-:W1:Y:S02]  /*4d40*/  LDG.E.U8 R162, desc[UR36][R2.64+0xa0] ;  /* 0x0000a02402a27981 */ /* 0x000e64000c1e1100 */
[----:B-1----:R-:W-:-:S05]  /*4d50*/  PRMT R11, R162, 0x8880, RZ ;  /* 0x00008880a20b7816 */ /* 0x002fca00000000ff */
[----:B------:R-:W-:-:S07]  /*4d60*/  IMAD R10, R11, R152, RZ ;  /* 0x000000980b0a7224 */ /* 0x000fce00078e02ff */
.L_x_195:
[----:B------:R-:W-:Y:S05]  /*4d70*/  BSYNC B1 ;  /* 0x0000000000017941 */ /* 0x000fea0003800000 */
.L_x_194:
[----:B-1----:R-:W-:Y:S01]  /*4d80*/  @!P5 IMAD R11, R104, R153, R10 ;  /* 0x00000099680bd224 */ /* 0x002fe200078e020a */
[----:B------:R-:W-:Y:S04]  /*4d90*/  BSSY B1, `(.L_x_196) ;  /* 0x0000006000017945 */ /* 0x000fe80003800000 */
[----:B------:R1:W-:Y:S01]  /*4da0*/  @!P5 STG.E.U8 desc[UR36][R4.64+0xa0], R11 ;  /* 0x0000a00b0400d986 */ /* 0x0003e2000c101124 */
[----:B------:R-:W-:Y:S05]  /*4db0*/  @P2 BRA `(.L_x_197) ;  /* 0x00000000000c2947 */ /* 0x000fea0003800000 */
[----:B------:R-:W1:Y:S02]  /*4dc0*/  LDG.E.U8 R162, desc[UR36][R2.64+0xa1] ;  /* 0x0000a12402a27981 */ /* 0x000e64000c1e1100 */
[----:B-1----:R-:W-:-:S05]  /*4dd0*/  PRMT R11, R162, 0x8880, RZ ;  /* 0x00008880a20b7816 */ /* 0x002fca00000000ff */
[----:B------:R-:W-:-:S07]  /*4de0*/  IMAD R10, R11, R152, RZ ;  /* 0x000000980b0a7224 */ /* 0x000fce00078e02ff */
.L_x_197:
[----:B------:R-:W-:Y:S05]  /*4df0*/  BSYNC B1 ;  /* 0x0000000000017941 */ /* 0x000fea0003800000 */
.L_x_196:
        /* <DEDUP_REMOVED lines=11> */
.L_x_199:
[----:B------:R-:W-:Y:S05]  /*4eb0*/  BSYNC B1 ;  /* 0x0000000000017941 */ /* 0x000fea0003800000 */
.L_x_198:
[----:B-1----:R-:W-:Y:S01]  /*4ec0*/  @!P4 IMAD R11, R106, R153, R10 ;  /* 0x000000996a0bc224 */ /* 0x002fe200078e020a */
[----:B------:R-:W-:Y:S04]  /*4ed0*/  BSSY B1, `(.L_x_200) ;  /* 0x0000006000017945 */ /* 0x000fe80003800000 */
[----:B------:R1:W-:Y:S01]  /*4ee0*/  @!P4 STG.E.U8 desc[UR36][R6.64+0xa0], R11 ;  /* 0x0000a00b0600c986 */ /* 0x0003e2000c101124 */
[----:B------:R-:W-:Y:S05]  /*4ef0*/  @P3 BRA `(.L_x_201) ;  /* 0x00000000000c3947 */ /* 0x000fea0003800000 */
[----:B------:R-:W1:Y:S02]  /*4f00*/  LDG.E.U8 R162, desc[UR36][R8.64+0xa1] ;  /* 0x0000a12408a27981 */ /* 0x000e64000c1e1100 */
[----:B-1----:R-:W-:-:S05]  /*4f10*/  PRMT R11, R162, 0x8880, RZ ;  /* 0x00008880a20b7816 */ /* 0x002fca00000000ff */
[----:B------:R-:W-:-:S07]  /*4f20*/  IMAD R10, R11, R152, RZ ;  /* 0x000000980b0a7224 */ /* 0x000fce00078e02ff */
.L_x_201:
[----:B------:R-:W-:Y:S05]  /*4f30*/  BSYNC B1 ;  /* 0x0000000000017941 */ /* 0x000fea0003800000 */
.L_x_200:
[----:B------:R-:W-:Y:S01]  /*4f40*/  @!P3 IMAD R107, R107, R153, R10 ;  /* 0x000000996b6bb224 */ /* 0x000fe200078e020a */
[----:B------:R-:W-:Y:S04]  /*4f50*/  BSSY B1, `(.L_x_202) ;  /* 0x0000006000017945 */ /* 0x000fe80003800000 */
[----:B------:R0:W-:Y:S01]  /*4f60*/  @!P3 STG.E.U8 desc[UR36][R6.64+0xa1], R107 ;  /* 0x0000a16b0600b986 */ /* 0x0001e2000c101124 */
[----:B------:R-:W-:Y:S05]  /*4f70*/  @P5 BRA `(.L_x_203) ;  /* 0x00000000000c5947 */ /* 0x000fea0003800000 */
[----:B------:R-:W1:Y:S02]  /*4f80*/  LDG.E.U8 R162, desc[UR36][R2.64+0xa8] ;  /* 0x0000a82402a27981 */ /* 0x000e64000c1e1100 */
[----:B-1----:R-:W-:-:S05]  /*4f90*/  PRMT R11, R162, 0x8880, RZ ;  /* 0x00008880a20b7816 */ /* 0x002fca00000000ff */
[----:B------:R-:W-:-:S07]  /*4fa0*/  IMAD R10, R11, R152, RZ ;  /* 0x000000980b0a7224 */ /* 0x000fce00078e02ff */
.L_x_203:
[----:B------:R-:W-:Y:S05]  /*4fb0*/  BSYNC B1 ;  /* 0x0000000000017941 */ /* 0x000fea0003800000 */
.L_x_202:
[----:B-1----:R-:W-:Y:S01]  /*4fc0*/  @!P5 IMAD R11, R108, R153, R10 ;  /* 0x000000996c0bd224 */ /* 0x002fe200078e020a */
[----:B------:R-:W-:Y:S04]  /*4fd0*/  BSSY B1, `(.L_x_204) ;  /* 0x0000006000017945 */ /* 0x000fe80003800000 */
[----:B------:R1:W-:Y:S01]  /*4fe0*/  @!P5 STG.E.U8 desc[UR36][R4.64+0xa8], R11 ;  /* 0x0000a80b0400d986 */ /* 0x0003e2000c101124 */
[----:B------:R-:W-:Y:S05]  /*4ff0*/  @P2 BRA `(.L_x_205) ;  /* 0x00000000000c2947 */ /* 0x000fea0003800000 */
[----:B------:R-:W1:Y:S02]  /*5000*/  LDG.E.U8 R162, desc[UR36][R2.64+0xa9] ;  /* 0x0000a92402a27981 */ /* 0x000e64000c1e1100 */
[----:B-1----:R-:W-:-:S05]  /*5010*/  PRMT R11, R162, 0x8880, RZ ;  /* 0x00008880a20b7816 */ /* 0x002fca00000000ff */
[----:B------:R-:W-:-:S07]  /*5020*/  IMAD R10, R11, R152, RZ ;  /* 0x000000980b0a7224 */ /* 0x000fce00078e02ff */
.L_x_205:
[----:B------:R-:W-:Y:S05]  /*5030*/  BSYNC B1 ;  /* 0x0000000000017941 */ /* 0x000fea0003800000 */
.L_x_204:
        /* <DEDUP_REMOVED lines=11> */
.L_x_207:
[----:B------:R-:W-:Y:S05]  /*50f0*/  BSYNC B1 ;  /* 0x0000000000017941 */ /* 0x000fea0003800000 */
.L_x_206:
[----:B-1----:R-:W-:Y:S01]  /*5100*/  @!P4 IMAD R11, R110, R153, R10 ;  /* 0x000000996e0bc224 */ /* 0x002fe200078e020a */
[----:B------:R-:W-:Y:S04]  /*5110*/  BSSY B1, `(.L_x_208) ;  /* 0x0000006000017945 */ /* 0x000fe80003800000 */
[----:B------:R1:W-:Y:S01]  /*5120*/  @!P4 STG.E.U8 desc[UR36][R6.64+0xa8], R11 ;  /* 0x0000a80b0600c986 */ /* 0x0003e2000c101124 */
[----:B------:R-:W-:Y:S05]  /*5130*/  @P3 BRA `(.L_x_209) ;  /* 0x00000000000c3947 */ /* 0x000fea0003800000 */
[----:B------:R-:W1:Y:S02]  /*5140*/  LDG.E.U8 R162, desc[UR36][R8.64+0xa9] ;  /* 0x0000a92408a27981 */ /* 0x000e64000c1e1100 */
[----:B-1----:R-:W-:-:S05]  /*5150*/  PRMT R11, R162, 0x8880, RZ ;  /* 0x00008880a20b7816 */ /* 0x002fca00000000ff */
[----:B------:R-:W-:-:S07]  /*5160*/  IMAD R10, R11, R152, RZ ;  /* 0x000000980b0a7224 */ /* 0x000fce00078e02ff */
.L_x_209:
[----:B------:R-:W-:Y:S05]  /*5170*/  BSYNC B1 ;  /* 0x0000000000017941 */ /* 0x000fea0003800000 */
.L_x_208:
[----:B------:R-:W-:Y:S01]  /*5180*/  @!P3 IMAD R111, R111, R153, R10 ;  /* 0x000000996f6fb224 */ /* 0x000fe200078e020a */
[----:B------:R-:W-:Y:S04]  /*5190*/  BSSY B1, `(.L_x_210) ;  /* 0x0000006000017945 */ /* 0x000fe80003800000 */
[----:B------:R0:W-:Y:S01]  /*51a0*/  @!P3 STG.E.U8 desc[UR36][R6.64+0xa9], R111 ;  /* 0x0000a96f0600b986 */ /* 0x0001e2000c101124 */
[----:B------:R-:W-:Y:S05]  /*51b0*/  @P5 BRA `(.L_x_211) ;  /* 0x00000000000c5947 */ /* 0x000fea0003800000 */
[----:B------:R-:W1:Y:S02]  /*51c0*/  LDG.E.U8 R162, desc[UR36][R2.64+0xb0] ;  /* 0x0000b02402a27981 */ /* 0x000e64000c1e1100 */
[----:B-1----:R-:W-:-:S05]  /*51d0*/  PRMT R11, R162, 0x8880, RZ ;  /* 0x00008880a20b7816 */ /* 0x002fca00000000ff */
[----:B------:R-:W-:-:S07]  /*51e0*/  IMAD R10, R11, R152, RZ ;  /* 0x000000980b0a7224 */ /* 0x000fce00078e02ff */
.L_x_211:
[----:B------:R-:W-:Y:S05]  /*51f0*/  BSYNC B1 ;  /* 0x0000000000017941 */ /* 0x000fea0003800000 */
.L_x_210:
[----:B-1----:R-:W-:Y:S01]  /*5200*/  @!P5 IMAD R11, R112, R153, R10 ;  /* 0x00000099700bd224 */ /* 0x002fe200078e020a */
[----:B------:R-:W-:Y:S04]  /*5210*/  BSSY B1, `(.L_x_212) ;  /* 0x0000006000017945 */ /* 0x000fe80003800000 */
[----:B------:R1:W-:Y:S01]  /*5220*/  @!P5 STG.E.U8 desc[UR36][R4.64+0xb0], R11 ;  /* 0x0000b00b0400d986 */ /* 0x0003e2000c101124 */
[----:B------:R-:W-:Y:S05]  /*5230*/  @P2 BRA `(.L_x_213) ;  /* 0x00000000000c2947 */ /* 0x000fea0003800000 */
[----:B------:R-:W1:Y:S02]  /*5240*/  LDG.E.U8 R162, desc[UR36][R2.64+0xb1] ;  /* 0x0000b12402a27981 */ /* 0x000e64000c1e1100 */
[----:B-1----:R-:W-:-:S05]  /*5250*/  PRMT R11, R162, 0x8880, RZ ;  /* 0x00008880a20b7816 */ /* 0x002fca00000000ff */
[----:B------:R-:W-:-:S07]  /*5260*/  IMAD R10, R11, R152, RZ ;  /* 0x000000980b0a7224 */ /* 0x000fce00078e02ff */
.L_x_213:
[----:B------:R-:W-:Y:S05]  /*5270*/  BSYNC B1 ;  /* 0x0000000000017941 */ /* 0x000fea0003800000 */
.L_x_212:
        /* <DEDUP_REMOVED lines=11> */
.L_x_215:
[----:B------:R-:W-:Y:S05]  /*5330*/  BSYNC B1 ;  /* 0x0000000000017941 */ /* 0x000fea0003800000 */
.L_x_214:
[----:B-1----:R-:W-:Y:S01]  /*5340*/  @!P4 IMAD R11, R114, R153, R10 ;  /* 0x00000099720bc224 */ /* 0x002fe200078e020a */
[----:B------:R-:W-:Y:S04]  /*5350*/  BSSY B1, `(.L_x_216) ;  /* 0x0000006000017945 */ /* 0x000fe80003800000 */
[----:B------:R1:W-:Y:S01]  /*5360*/  @!P4 STG.E.U8 desc[UR36][R6.64+0xb0], R11 ;  /* 0x0000b00b0600c986 */ /* 0x0003e2000c101124 */
[----:B------:R-:W-:Y:S05]  /*5370*/  @P3 BRA `(.L_x_217) ;  /* 0x00000000000c3947 */ /* 0x000fea0003800000 */
[----:B------:R-:W1:Y:S02]  /*5380*/  LDG.E.U8 R162, desc[UR36][R8.64+0xb1] ;  /* 0x0000b12408a27981 */ /* 0x000e64000c1e1100 */
[----:B-1----:R-:W-:-:S05]  /*5390*/  PRMT R11, R162, 0x8880, RZ ;  /* 0x00008880a20b7816 */ /* 0x002fca00000000ff */
[----:B------:R-:W-:-:S07]  /*53a0*/  IMAD R10, R11, R152, RZ ;  /* 0x000000980b0a7224 */ /* 0x000fce00078e02ff */
.L_x_217:
[----:B------:R-:W-:Y:S05]  /*53b0*/  BSYNC B1 ;  /* 0x0000000000017941 */ /* 0x000fea0003800000 */
.L_x_216:
[----:B------:R-:W-:Y:S01]  /*53c0*/  @!P3 IMAD R115, R115, R153, R10 ;  /* 0x000000997373b224 */ /* 0x000fe200078e020a */
[----:B------:R-:W-:Y:S04]  /*53d0*/  BSSY B1, `(.L_x_218) ;  /* 0x0000006000017945 */ /* 0x000fe80003800000 */
[----:B------:R0:W-:Y:S01]  /*53e0*/  @!P3 STG.E.U8 desc[UR36][R6.64+0xb1], R115 ;  /* 0x0000b1730600b986 */ /* 0x0001e2000c101124 */
[----:B------:R-:W-:Y:S05]  /*53f0*/  @P5 BRA `(.L_x_219) ;  /* 0x00000000000c5947 */ /* 0x000fea0003800000 */
[----:B------:R-:W1:Y:S02]  /*5400*/  LDG.E.U8 R162, desc[UR36][R2.64+0xb8] ;  /* 0x0000b82402a27981 */ /* 0x000e64000c1e1100 */
[----:B-1----:R-:W-:-:S05]  /*5410*/  PRMT R11, R162, 0x8880, RZ ;  /* 0x00008880a20b7816 */ /* 0x002fca00000000ff */
[----:B------:R-:W-:-:S07]  /*5420*/  IMAD R10, R11, R152, RZ ;  /* 0x000000980b0a7224 */ /* 0x000fce00078e02ff */
.L_x_219:
[----:B------:R-:W-:Y:S05]  /*5430*/  BSYNC B1 ;  /* 0x0000000000017941 */ /* 0x000fea0003800000 */
.L_x_218:
[----:B-1----:R-:W-:Y:S01]  /*5440*/  @!P5 IMAD R11, R116, R153, R10 ;  /* 0x00000099740bd224 */ /* 0x002fe200078e020a */
[----:B------:R-:W-:Y:S04]  /*5450*/  BSSY B1, `(.L_x_220) ;  /* 0x0000006000017945 */ /* 0x000fe80003800000 */
[----:B------:R1:W-:Y:S01]  /*5460*/  @!P5 STG.E.U8 desc[UR36][R4.64+0xb8], R11 ;  /* 0x0000b80b0400d986 */ /* 0x0003e2000c101124 */
[----:B------:R-:W-:Y:S05]  /*5470*/  @P2 BRA `(.L_x_221) ;  /* 0x00000000000c2947 */ /* 0x000fea0003800000 */
[----:B------:R-:W1:Y:S02]  /*5480*/  LDG.E.U8 R162, desc[UR36][R2.64+0xb9] ;  /* 0x0000b92402a27981 */ /* 0x000e64000c1e1100 */
[----:B-1----:R-:W-:-:S05]  /*5490*/  PRMT R11, R162, 0x8880, RZ ;  /* 0x00008880a20b7816 */ /* 0x002fca00000000ff */
[----:B------:R-:W-:-:S07]  /*54a0*/  IMAD R10, R11, R152, RZ ;  /* 0x000000980b0a7224 */ /* 0x000fce00078e02ff */
.L_x_221:
[----:B------:R-:W-:Y:S05]  /*54b0*/  BSYNC B1 ;  /* 0x0000000000017941 */ /* 0x000fea0003800000 */
.L_x_220:
        /* <DEDUP_REMOVED lines=11> */
.L_x_223:
[----:B------:R-:W-:Y:S05]  /*5570*/  BSYNC B1 ;  /* 0x0000000000017941 */ /* 0x000fea0003800000 */
.L_x_222:
[----:B-1----:R-:W-:Y:S01]  /*5580*/  @!P4 IMAD R11, R118, R153, R10 ;  /* 0x00000099760bc224 */ /* 0x002fe200078e020a */
[----:B------:R-:W-:Y:S04]  /*5590*/  BSSY B1, `(.L_x_224) ;  /* 0x0000006000017945 */ /* 0x000fe80003800000 */
[----:B------:R1:W-:Y:S01]  /*55a0*/  @!P4 STG.E.U8 desc[UR36][R6.64+0xb8], R11 ;  /* 0x0000b80b0600c986 */ /* 0x0003e2000c101124 */
[----:B------:R-:W-:Y:S05]  /*55b0*/  @P3 BRA `(.L_x_225) ;  /* 0x00000000000c3947 */ /* 0x000fea0003800000 */
[----:B------:R-:W1:Y:S02]  /*55c0*/  LDG.E.U8 R162, desc[UR36][R8.64+0xb9] ;  /* 0x0000b92408a27981 */ /* 0x000e64000c1e1100 */
[----:B-1----:R-:W-:-:S05]  /*55d0*/  PRMT R11, R162, 0x8880, RZ ;  /* 0x00008880a20b7816 */ /* 0x002fca00000000ff */
[----:B------:R-:W-:-:S07]  /*55e0*/  IMAD R10, R11, R152, RZ ;  /* 0x000000980b0a7224 */ /* 0x000fce00078e02ff */
.L_x_225:
[----:B------:R-:W-:Y:S05]  /*55f0*/  BSYNC B1 ;  /* 0x0000000000017941 */ /* 0x000fea0003800000 */
.L_x_224:
[----:B------:R-:W-:Y:S01]  /*5600*/  @!P3 IMAD R119, R119, R153, R10 ;  /* 0x000000997777b224 */ /* 0x000fe200078e020a */
[----:B------:R-:W-:Y:S04]  /*5610*/  BSSY B1, `(.L_x_226) ;  /* 0x0000006000017945 */ /* 0x000fe80003800000 */
[----:B------:R0:W-:Y:S01]  /*5620*/  @!P3 STG.E.U8 desc[UR36][R6.64+0xb9], R119 ;  /* 0x0000b9770600b986 */ /* 0x0001e2000c101124 */
[----:B------:R-:W-:Y:S05]  /*5630*/  @P5 BRA `(.L_x_227) ;  /* 0x00000000000c5947 */ /* 0x000fea0003800000 */
[----:B------:R-:W1:Y:S02]  /*5640*/  LDG.E.U8 R162, desc[UR36][R2.64+0xc0] ;  /* 0x0000c02402a27981 */ /* 0x000e64000c1e1100 */
[----:B-1----:R-:W-:-:S05]  /*5650*/  PRMT R11, R162, 0x8880, RZ ;  /* 0x00008880a20b7816 */ /* 0x002fca00000000ff */
[----:B------:R-:W-:-:S07]  /*5660*/  IMAD R10, R11, R152, RZ ;  /* 0x000000980b0a7224 */ /* 0x000fce00078e02ff */
.L_x_227:
[----:B------:R-:W-:Y:S05]  /*5670*/  BSYNC B1 ;  /* 0x0000000000017941 */ /* 0x000fea0003800000 */
.L_x_226:
[----:B-1----:R-:W-:Y:S01]  /*5680*/  @!P5 IMAD R11, R120, R153, R10 ;  /* 0x00000099780bd224 */ /* 0x002fe200078e020a */
[----:B------:R-:W-:Y:S04]  /*5690*/  BSSY B1, `(.L_x_228) ;  /* 0x0000006000017945 */ /* 0x000fe80003800000 */
[----:B------:R1:W-:Y:S01]  /*56a0*/  @!P5 STG.E.U8 desc[UR36][R4.64+0xc0], R11 ;  /* 0x0000c00b0400d986 */ /* 0x0003e2000c101124 */
[----:B------:R-:W-:Y:S05]  /*56b0*/  @P2 BRA `(.L_x_229) ;  /* 0x00000000000c2947 */ /* 0x000fea0003800000 */
[----:B------:R-:W1:Y:S02]  /*56c0*/  LDG.E.U8 R162, desc[UR36][R2.64+0xc1] ;  /* 0x0000c12402a27981 */ /* 0x000e64000c1e1100 */
[----:B-1----:R-:W-:-:S05]  /*56d0*/  PRMT R11, R162, 0x8880, RZ ;  /* 0x00008880a20b7816 */ /* 0x002fca00000000ff */
[----:B------:R-:W-:-:S07]  /*56e0*/  IMAD R10, R11, R152, RZ ;  /* 0x000000980b0a7224 */ /* 0x000fce00078e02ff */
.L_x_229:
[----:B------:R-:W-:Y:S05]  /*56f0*/  BSYNC B1 ;  /* 0x0000000000017941 */ /* 0x000fea0003800000 */
.L_x_228:
        /* <DEDUP_REMOVED lines=11> */
.L_x_231:
[----:B------:R-:W-:Y:S05]  /*57b0*/  BSYNC B1 ;  /* 0x0000000000017941 */ /* 0x000fea0003800000 */
.L_x_230:
[----:B-1----:R-:W-:Y:S01]  /*57c0*/  @!P4 IMAD R11, R122, R153, R10 ;  /* 0x000000997a0bc224 */ /* 0x002fe200078e020a */
[----:B------:R-:W-:Y:S04]  /*57d0*/  BSSY B1, `(.L_x_232) ;  /* 0x0000006000017945 */ /* 0x000fe80003800000 */
[----:B------:R1:W-:Y:S01]  /*57e0*/  @!P4 STG.E.U8 desc[UR36][R6.64+0xc0], R11 ;  /* 0x0000c00b0600c986 */ /* 0x0003e2000c101124 */
[----:B------:R-:W-:Y:S05]  /*57f0*/  @P3 BRA `(.L_x_233) ;  /* 0x00000000000c3947 */ /* 0x000fea0003800000 */
[----:B------:R-:W1:Y:S02]  /*5800*/  LDG.E.U8 R162, desc[UR36][R8.64+0xc1] ;  /* 0x0000c12408a27981 */ /* 0x000e64000c1e1100 */
[----:B-1----:R-:W-:-:S05]  /*5810*/  PRMT R11, R162, 0x8880, RZ ;  /* 0x00008880a20b7816 */ /* 0x002fca00000000ff */
[----:B------:R-:W-:-:S07]  /*5820*/  IMAD R10, R11, R152, RZ ;  /* 0x000000980b0a7224 */ /* 0x000fce00078e02ff */
.L_x_233:
[----:B------:R-:W-:Y:S05]  /*5830*/  BSYNC B1 ;  /* 0x0000000000017941 */ /* 0x000fea0003800000 */
.L_x_232:
[----:B------:R-:W-:Y:S01]  /*5840*/  @!P3 IMAD R123, R123, R153, R10 ;  /* 0x000000997b7bb224 */ /* 0x000fe200078e020a */
[----:B------:R-:W-:Y:S04]  /*5850*/  BSSY B1, `(.L_x_234) ;  /* 0x0000006000017945 */ /* 0x000fe80003800000 */
[----:B------:R0:W-:Y:S01]  /*5860*/  @!P3 STG.E.U8 desc[UR36][R6.64+0xc1], R123 ;  /* 0x0000c17b0600b986 */ /* 0x0001e2000c101124 */
[----:B------:R-:W-:Y:S05]  /*5870*/  @P5 BRA `(.L_x_235) ;  /* 0x00000000000c5947 */ /* 0x000fea0003800000 */
[----:B------:R-:W1:Y:S02]  /*5880*/  LDG.E.U8 R162, desc[UR36][R2.64+0xc8] ;  /* 0x0000c82402a27981 */ /* 0x000e64000c1e1100 */
[----:B-1----:R-:W-:-:S05]  /*5890*/  PRMT R11, R162, 0x8880, RZ ;  /* 0x00008880a20b7816 */ /* 0x002fca00000000ff */
[----:B------:R-:W-:-:S07]  /*58a0*/  IMAD R10, R11, R152, RZ ;  /* 0x000000980b0a7224 */ /* 0x000fce00078e02ff */
.L_x_235:
[----:B------:R-:W-:Y:S05]  /*58b0*/  BSYNC B1 ;  /* 0x0000000000017941 */ /* 0x000fea0003800000 */
.L_x_234:
[----:B-1----:R-:W-:Y:S01]  /*58c0*/  @!P5 IMAD R11, R124, R153, R10 ;  /* 0x000000997c0bd224 */ /* 0x002fe200078e020a */
[----:B------:R-:W-:Y:S04]  /*58d0*/  BSSY B1, `(.L_x_236) ;  /* 0x0000006000017945 */ /* 0x000fe80003800000 */
[----:B------:R1:W-:Y:S01]  /*58e0*/  @!P5 STG.E.U8 desc[UR36][R4.64+0xc8], R11 ;  /* 0x0000c80b0400d986 */ /* 0x0003e2000c101124 */
[----:B------:R-:W-:Y:S05]  /*58f0*/  @P2 BRA `(.L_x_237) ;  /* 0x00000000000c2947 */ /* 0x000fea0003800000 */
[----:B------:R-:W1:Y:S02]  /*5900*/  LDG.E.U8 R162, desc[UR36][R2.64+0xc9] ;  /* 0x0000c92402a27981 */ /* 0x000e64000c1e1100 */
[----:B-1----:R-:W-:-:S05]  /*5910*/  PRMT R11, R162, 0x8880, RZ ;  /* 0x00008880a20b7816 */ /* 0x002fca00000000ff */
[----:B------:R-:W-:-:S07]  /*5920*/  IMAD R10, R11, R152, RZ ;  /* 0x000000980b0a7224 */ /* 0x000fce00078e02ff */
.L_x_237:
[----:B------:R-:W-:Y:S05]  /*5930*/  BSYNC B1 ;  /* 0x0000000000017941 */ /* 0x000fea0003800000 */
.L_x_236:
        /* <DEDUP_REMOVED lines=11> */
.L_x_239:
[----:B------:R-:W-:Y:S05]  /*59f0*/  BSYNC B1 ;  /* 0x0000000000017941 */ /* 0x000fea0003800000 */
.L_x_238:
[----:B-1----:R-:W-:Y:S01]  /*5a00*/  @!P4 IMAD R11, R126, R153, R10 ;  /* 0x000000997e0bc224 */ /* 0x002fe200078e020a */
[----:B------:R-:W-:Y:S04]  /*5a10*/  BSSY B1, `(.L_x_240) ;  /* 0x0000006000017945 */ /* 0x000fe80003800000 */
[----:B------:R1:W-:Y:S01]  /*5a20*/  @!P4 STG.E.U8 desc[UR36][R6.64+0xc8], R11 ;  /* 0x0000c80b0600c986 */ /* 0x0003e2000c101124 */
[----:B------:R-:W-:Y:S05]  /*5a30*/  @P3 BRA `(.L_x_241) ;  /* 0x00000000000c3947 */ /* 0x000fea0003800000 */
[----:B------:R-:W1:Y:S02]  /*5a40*/  LDG.E.U8 R162, desc[UR36][R8.64+0xc9] ;  /* 0x0000c92408a27981 */ /* 0x000e64000c1e1100 */
[----:B-1----:R-:W-:-:S05]  /*5a50*/  PRMT R11, R162, 0x8880, RZ ;  /* 0x00008880a20b7816 */ /* 0x002fca00000000ff */
[----:B------:R-:W-:-:S07]  /*5a60*/  IMAD R10, R11, R152, RZ ;  /* 0x000000980b0a7224 */ /* 0x000fce00078e02ff */
.L_x_241:
[----:B------:R-:W-:Y:S05]  /*5a70*/  BSYNC B1 ;  /* 0x0000000000017941 */ /* 0x000fea0003800000 */
.L_x_240:
[----:B------:R-:W-:Y:S01]  /*5a80*/  @!P3 IMAD R127, R127, R153, R10 ;  /* 0x000000997f7fb224 */ /* 0x000fe200078e020a */
[----:B------:R-:W-:Y:S04]  /*5a90*/  BSSY B1, `(.L_x_242) ;  /* 0x0000006000017945 */ /* 0x000fe80003800000 */
[----:B------:R0:W-:Y:S01]  /*5aa0*/  @!P3 STG.E.U8 desc[UR36][R6.64+0xc9], R127 ;  /* 0x0000c97f0600b986 */ /* 0x0001e2000c101124 */
[----:B------:R-:W-:Y:S05]  /*5ab0*/  @P5 BRA `(.L_x_243) ;  /* 0x00000000000c5947 */ /* 0x000fea0003800000 */
[----:B------:R-:W1:Y:S02]  /*5ac0*/  LDG.E.U8 R162, desc[UR36][R2.64+0xd0] ;  /* 0x0000d02402a27981 */ /* 0x000e64000c1e1100 */
[----:B-1----:R-:W-:-:S05]  /*5ad0*/  PRMT R11, R162, 0x8880, RZ ;  /* 0x00008880a20b7816 */ /* 0x002fca00000000ff */
[----:B------:R-:W-:-:S07]  /*5ae0*/  IMAD R10, R11, R152, RZ ;  /* 0x000000980b0a7224 */ /* 0x000fce00078e02ff */
.L_x_243:
[----:B------:R-:W-:Y:S05]  /*5af0*/  BSYNC B1 ;  /* 0x0000000000017941 */ /* 0x000fea0003800000 */
.L_x_242:
[----:B-1----:R-:W-:Y:S01]  /*5b00*/  @!P5 IMAD R11, R128, R153, R10 ;  /* 0x00000099800bd224 */ /* 0x002fe200078e020a */
[----:B------:R-:W-:Y:S04]  /*5b10*/  BSSY B1, `(.L_x_244) ;  /* 0x0000006000017945 */ /* 0x000fe80003800000 */
[----:B------:R1:W-:Y:S01]  /*5b20*/  @!P5 STG.E.U8 desc[UR36][R4.64+0xd0], R11 ;  /* 0x0000d00b0400d986 */ /* 0x0003e2000c101124 */
[----:B------:R-:W-:Y:S05]  /*5b30*/  @P2 BRA `(.L_x_245) ;  /* 0x00000000000c2947 */ /* 0x000fea0003800000 */
[----:B------:R-:W1:Y:S02]  /*5b40*/  LDG.E.U8 R162, desc[UR36][R2.64+0xd1] ;  /* 0x0000d12402a27981 */ /* 0x000e64000c1e1100 */
[----:B-1----:R-:W-:-:S05]  /*5b50*/  PRMT R11, R162, 0x8880, RZ ;  /* 0x00008880a20b7816 */ /* 0x002fca00000000ff */
[----:B------:R-:W-:-:S07]  /*5b60*/  IMAD R10, R11, R152, RZ ;  /* 0x000000980b0a7224 */ /* 0x000fce00078e02ff */
.L_x_245:
[----:B------:R-:W-:Y:S05]  /*5b70*/  BSYNC B1 ;  /* 0x0000000000017941 */ /* 0x000fea0003800000 */
.L_x_244:
        /* <DEDUP_REMOVED lines=11> */
.L_x_247:
[----:B------:R-:W-:Y:S05]  /*5c30*/  BSYNC B1 ;  /* 0x0000000000017941 */ /* 0x000fea0003800000 */
.L_x_246:
[----:B-1----:R-:W-:Y:S01]  /*5c40*/  @!P4 IMAD R11, R130, R153, R10 ;  /* 0x00000099820bc224 */ /* 0x002fe200078e020a */
[----:B------:R-:W-:Y:S04]  /*5c50*/  BSSY B1, `(.L_x_248) ;  /* 0x0000006000017945 */ /* 0x000fe80003800000 */
[----:B------:R1:W-:Y:S01]  /*5c60*/  @!P4 STG.E.U8 desc[UR36][R6.64+0xd0], R11 ;  /* 0x0000d00b0600c986 */ /* 0x0003e2000c101124 */
[----:B------:R-:W-:Y:S05]  /*5c70*/  @P3 BRA `(.L_x_249) ;  /* 0x00000000000c3947 */ /* 0x000fea0003800000 */
[----:B------:R-:W1:Y:S02]  /*5c80*/  LDG.E.U8 R162, desc[UR36][R8.64+0xd1] ;  /* 0x0000d12408a27981 */ /* 0x000e64000c1e1100 */
[----:B-1----:R-:W-:-:S05]  /*5c90*/  PRMT R11, R162, 0x8880, RZ ;  /* 0x00008880a20b7816 */ /* 0x002fca00000000ff */
[----:B------:R-:W-:-:S07]  /*5ca0*/  IMAD R10, R11, R152, RZ ;  /* 0x000000980b0a7224 */ /* 0x000fce00078e02ff */
.L_x_249:
[----:B------:R-:W-:Y:S05]  /*5cb0*/  BSYNC B1 ;  /* 0x0000000000017941 */ /* 0x000fea0003800000 */
.L_x_248:
[----:B------:R-:W-:Y:S01]  /*5cc0*/  @!P3 IMAD R131, R131, R153, R10 ;  /* 0x000000998383b224 */ /* 0x000fe200078e020a */
[----:B------:R-:W-:Y:S04]  /*5cd0*/  BSSY B1, `(.L_x_250) ;  /* 0x0000006000017945 */ /* 0x000fe80003800000 */
[----:B------:R0:W-:Y:S01]  /*5ce0*/  @!P3 STG.E.U8 desc[UR36][R6.64+0xd1], R131 ;  /* 0x0000d1830600b986 */ /* 0x0001e2000c101124 */
[----:B------:R-:W-:Y:S05]  /*5cf0*/  @P5 BRA `(.L_x_251) ;  /* 0x00000000000c5947 */ /* 0x000fea0003800000 */
[----:B------:R-:W1:Y:S02]  /*5d00*/  LDG.E.U8 R162, desc[UR36][R2.64+0xd8] ;  /* 0x0000d82402a27981 */ /* 0x000e64000c1e1100 */
[----:B-1----:R-:W-:-:S05]  /*5d10*/  PRMT R11, R162, 0x8880, RZ ;  /* 0x00008880a20b7816 */ /* 0x002fca00000000ff */
[----:B------:R-:W-:-:S07]  /*5d20*/  IMAD R10, R11, R152, RZ ;  /* 0x000000980b0a7224 */ /* 0x000fce00078e02ff */
.L_x_251:
[----:B------:R-:W-:Y:S05]  /*5d30*/  BSYNC B1 ;  /* 0x0000000000017941 */ /* 0x000fea0003800000 */
.L_x_250:
[----:B-1----:R-:W-:Y:S01]  /*5d40*/  @!P5 IMAD R11, R132, R153, R10 ;  /* 0x00000099840bd224 */ /* 0x002fe200078e020a */
[----:B------:R-:W-:Y:S04]  /*5d50*/  BSSY B1, `(.L_x_252) ;  /* 0x0000006000017945 */ /* 0x000fe80003800000 */
[----:B------:R1:W-:Y:S01]  /*5d60*/  @!P5 STG.E.U8 desc[UR36][R4.64+0xd8], R11 ;  /* 0x0000d80b0400d986 */ /* 0x0003e2000c101124 */
[----:B------:R-:W-:Y:S05]  /*5d70*/  @P2 BRA `(.L_x_253) ;  /* 0x00000000000c2947 */ /* 0x000fea0003800000 */
[----:B------:R-:W1:Y:S02]  /*5d80*/  LDG.E.U8 R162, desc[UR36][R2.64+0xd9] ;  /* 0x0000d92402a27981 */ /* 0x000e64000c1e1100 */
[----:B-1----:R-:W-:-:S05]  /*5d90*/  PRMT R11, R162, 0x8880, RZ ;  /* 0x00008880a20b7816 */ /* 0x002fca00000000ff */
[----:B------:R-:W-:-:S07]  /*5da0*/  IMAD R10, R11, R152, RZ ;  /* 0x000000980b0a7224 */ /* 0x000fce00078e02ff */
.L_x_253:
[----:B------:R-:W-:Y:S05]  /*5db0*/  BSYNC B1 ;  /* 0x0000000000017941 */ /* 0x000fea0003800000 */
.L_x_252:
        /* <DEDUP_REMOVED lines=11> */
.L_x_255:
[----:B------:R-:W-:Y:S05]  /*5e70*/  BSYNC B1 ;  /* 0x0000000000017941 */ /* 0x000fea0003800000 */
.L_x_254:
[----:B-1----:R-:W-:Y:S01]  /*5e80*/  @!P4 IMAD R11, R134, R153, R10 ;  /* 0x00000099860bc224 */ /* 0x002fe200078e020a */
[----:B------:R-:W-:Y:S04]  /*5e90*/  BSSY B1, `(.L_x_256) ;  /* 0x0000006000017945 */ /* 0x000fe80003800000 */
[----:B------:R1:W-:Y:S01]  /*5ea0*/  @!P4 STG.E.U8 desc[UR36][R6.64+0xd8], R11 ;  /* 0x0000d80b0600c986 */ /* 0x0003e2000c101124 */
[----:B------:R-:W-:Y:S05]  /*5eb0*/  @P3 BRA `(.L_x_257) ;  /* 0x00000000000c3947 */ /* 0x000fea0003800000 */
[----:B------:R-:W1:Y:S02]  /*5ec0*/  LDG.E.U8 R162, desc[UR36][R8.64+0xd9] ;  /* 0x0000d92408a27981 */ /* 0x000e64000c1e1100 */
[----:B-1----:R-:W-:-:S05]  /*5ed0*/  PRMT R11, R162, 0x8880, RZ ;  /* 0x00008880a20b7816 */ /* 0x002fca00000000ff */
[----:B------:R-:W-:-:S07]  /*5ee0*/  IMAD R10, R11, R152, RZ ;  /* 0x000000980b0a7224 */ /* 0x000fce00078e02ff */
.L_x_257:
[----:B------:R-:W-:Y:S05]  /*5ef0*/  BSYNC B1 ;  /* 0x0000000000017941 */ /* 0x000fea0003800000 */
.L_x_256:
[----:B------:R-:W-:Y:S01]  /*5f00*/  @!P3 IMAD R135, R135, R153, R10 ;  /* 0x000000998787b224 */ /* 0x000fe200078e020a */
[----:B------:R-:W-:Y:S04]  /*5f10*/  BSSY B1, `(.L_x_258) ;  /* 0x0000006000017945 */ /* 0x000fe80003800000 */
[----:B------:R0:W-:Y:S01]  /*5f20*/  @!P3 STG.E.U8 desc[UR36][R6.64+0xd9], R135 ;  /* 0x0000d9870600b986 */ /* 0x0001e2000c101124 */
[----:B------:R-:W-:Y:S05]  /*5f30*/  @P5 BRA `(.L_x_259) ;  /* 0x00000000000c5947 */ /* 0x000fea0003800000 */
[----:B------:R-:W1:Y:S02]  /*5f40*/  LDG.E.U8 R162, desc[UR36][R2.64+0xe0] ;  /* 0x0000e02402a27981 */ /* 0x000e64000c1e1100 */
[----:B-1----:R-:W-:-:S05]  /*5f50*/  PRMT R11, R162, 0x8880, RZ ;  /* 0x00008880a20b7816 */ /* 0x002fca00000000ff */
[----:B------:R-:W-:-:S07]  /*5f60*/  IMAD R10, R11, R152, RZ ;  /* 0x000000980b0a7224 */ /* 0x000fce00078e02ff */
.L_x_259:
[----:B------:R-:W-:Y:S05]  /*5f70*/  BSYNC B1 ;  /* 0x0000000000017941 */ /* 0x000fea0003800000 */
.L_x_258:
[----:B-1----:R-:W-:Y:S01]  /*5f80*/  @!P5 IMAD R11, R136, R153, R10 ;  /* 0x00000099880bd224 */ /* 0x002fe200078e020a */
[----:B------:R-:W-:Y:S04]  /*5f90*/  BSSY B1, `(.L_x_260) ;  /* 0x0000006000017945 */ /* 0x000fe80003800000 */
[----:B------:R1:W-:Y:S01]  /*5fa0*/  @!P5 STG.E.U8 desc[UR36][R4.64+0xe0], R11 ;  /* 0x0000e00b0400d986 */ /* 0x0003e2000c101124 */
[----:B------:R-:W-:Y:S05]  /*5fb0*/  @P2 BRA `(.L_x_261) ;  /* 0x00000000000c2947 */ /* 0x000fea0003800000 */
[----:B------:R-:W1:Y:S02]  /*5fc0*/  LDG.E.U8 R162, desc[UR36][R2.64+0xe1] ;  /* 0x0000e12402a27981 */ /* 0x000e64000c1e1100 */
[----:B-1----:R-:W-:-:S05]  /*5fd0*/  PRMT R11, R162, 0x8880, RZ ;  /* 0x00008880a20b7816 */ /* 0x002fca00000000ff */
[----:B------:R-:W-:-:S07]  /*5fe0*/  IMAD R10, R11, R152, RZ ;  /* 0x000000980b0a7224 */ /* 0x000fce00078e02ff */
.L_x_261:
[----:B------:R-:W-:Y:S05]  /*5ff0*/  BSYNC B1 ;  /* 0x0000000000017941 */ /* 0x000fea0003800000 */
.L_x_260:
        /* <DEDUP_REMOVED lines=11> */
.L_x_263:
[----:B------:R-:W-:Y:S05]  /*60b0*/  BSYNC B1 ;  /* 0x0000000000017941 */ /* 0x000fea0003800000 */
.L_x_262:
[----:B-1----:R-:W-:Y:S01]  /*60c0*/  @!P4 IMAD R11, R138, R153, R10 ;  /* 0x000000998a0bc224 */ /* 0x002fe200078e020a */
[----:B------:R-:W-:Y:S04]  /*60d0*/  BSSY B1, `(.L_x_264) ;  /* 0x0000006000017945 */ /* 0x000fe80003800000 */
[----:B------:R1:W-:Y:S01]  /*60e0*/  @!P4 STG.E.U8 desc[UR36][R6.64+0xe0], R11 ;  /* 0x0000e00b0600c986 */ /* 0x0003e2000c101124 */
[----:B------:R-:W-:Y:S05]  /*60f0*/  @P3 BRA `(.L_x_265) ;  /* 0x00000000000c3947 */ /* 0x000fea0003800000 */
[----:B------:R-:W1:Y:S02]  /*6100*/  LDG.E.U8 R162, desc[UR36][R8.64+0xe1] ;  /* 0x0000e12408a27981 */ /* 0x000e64000c1e1100 */
[----:B-1----:R-:W-:-:S05]  /*6110*/  PRMT R11, R162, 0x8880, RZ ;  /* 0x00008880a20b7816 */ /* 0x002fca00000000ff */
[----:B------:R-:W-:-:S07]  /*6120*/  IMAD R10, R11, R152, RZ ;  /* 0x000000980b0a7224 */ /* 0x000fce00078e02ff */
.L_x_265:
[----:B------:R-:W-:Y:S05]  /*6130*/  BSYNC B1 ;  /* 0x0000000000017941 */ /* 0x000fea0003800000 */
.L_x_264:
[----:B------:R-:W-:Y:S01]  /*6140*/  @!P3 IMAD R139, R139, R153, R10 ;  /* 0x000000998b8bb224 */ /* 0x000fe200078e020a */
[----:B------:R-:W-:Y:S04]  /*6150*/  BSSY B1, `(.L_x_266) ;  /* 0x0000006000017945 */ /* 0x000fe80003800000 */
[----:B------:R0:W-:Y:S01]  /*6160*/  @!P3 STG.E.U8 desc[UR36][R6.64+0xe1], R139 ;  /* 0x0000e18b0600b986 */ /* 0x0001e2000c101124 */
[----:B------:R-:W-:Y:S05]  /*6170*/  @P5 BRA `(.L_x_267) ;  /* 0x00000000000c5947 */ /* 0x000fea0003800000 */
[----:B------:R-:W1:Y:S02]  /*6180*/  LDG.E.U8 R162, desc[UR36][R2.64+0xe8] ;  /* 0x0000e82402a27981 */ /* 0x000e64000c1e1100 */
[----:B-1----:R-:W-:-:S05]  /*6190*/  PRMT R11, R162, 0x8880, RZ ;  /* 0x00008880a20b7816 */ /* 0x002fca00000000ff */
[----:B------:R-:W-:-:S07]  /*61a0*/  IMAD R10, R11, R152, RZ ;  /* 0x000000980b0a7224 */ /* 0x000fce00078e02ff */
.L_x_267:
[----:B------:R-:W-:Y:S05]  /*61b0*/  BSYNC B1 ;  /* 0x0000000000017941 */ /* 0x000fea0003800000 */
.L_x_266:
[----:B-1----:R-:W-:Y:S01]  /*61c0*/  @!P5 IMAD R11, R140, R153, R10 ;  /* 0x000000998c0bd224 */ /* 0x002fe200078e020a */
[----:B------:R-:W-:Y:S04]  /*61d0*/  BSSY B1, `(.L_x_268) ;  /* 0x0000006000017945 */ /* 0x000fe80003800000 */
[----:B------:R1:W-:Y:S01]  /*61e0*/  @!P5 STG.E.U8 desc[UR36][R4.64+0xe8], R11 ;  /* 0x0000e80b0400d986 */ /* 0x0003e2000c101124 */
[----:B------:R-:W-:Y:S05]  /*61f0*/  @P2 BRA `(.L_x_269) ;  /* 0x00000000000c2947 */ /* 0x000fea0003800000 */
[----:B------:R-:W1:Y:S02]  /*6200*/  LDG.E.U8 R162, desc[UR36][R2.64+0xe9] ;  /* 0x0000e92402a27981 */ /* 0x000e64000c1e1100 */
[----:B-1----:R-:W-:-:S05]  /*6210*/  PRMT R11, R162, 0x8880, RZ ;  /* 0x00008880a20b7816 */ /* 0x002fca00000000ff */
[----:B------:R-:W-:-:S07]  /*6220*/  IMAD R10, R11, R152, RZ ;  /* 0x000000980b0a7224 */ /* 0x000fce00078e02ff */
.L_x_269:
[----:B------:R-:W-:Y:S05]  /*6230*/  BSYNC B1 ;  /* 0x0000000000017941 */ /* 0x000fea0003800000 */
.L_x_268:
        /* <DEDUP_REMOVED lines=11> */
.L_x_271:
[----:B------:R-:W-:Y:S05]  /*62f0*/  BSYNC B1 ;  /* 0x0000000000017941 */ /* 0x000fea0003800000 */
.L_x_270:
[----:B-1----:R-:W-:Y:S01]  /*6300*/  @!P4 IMAD R11, R142, R153, R10 ;  /* 0x000000998e0bc224 */ /* 0x002fe200078e020a */
[----:B------:R-:W-:Y:S04]  /*6310*/  BSSY B1, `(.L_x_272) ;  /* 0x0000006000017945 */ /* 0x000fe80003800000 */
[----:B------:R1:W-:Y:S01]  /*6320*/  @!P4 STG.E.U8 desc[UR36][R6.64+0xe8], R11 ;  /* 0x0000e80b0600c986 */ /* 0x0003e2000c101124 */
[----:B------:R-:W-:Y:S05]  /*6330*/  @P3 BRA `(.L_x_273) ;  /* 0x00000000000c3947 */ /* 0x000fea0003800000 */
[----:B------:R-:W1:Y:S02]  /*6340*/  LDG.E.U8 R162, desc[UR36][R8.64+0xe9] ;  /* 0x0000e92408a27981 */ /* 0x000e64000c1e1100 */
[----:B-1----:R-:W-:-:S05]  /*6350*/  PRMT R11, R162, 0x8880, RZ ;  /* 0x00008880a20b7816 */ /* 0x002fca00000000ff */
[----:B------:R-:W-:-:S07]  /*6360*/  IMAD R10, R11, R152, RZ ;  /* 0x000000980b0a7224 */ /* 0x000fce00078e02ff */
.L_x_273:
[----:B------:R-:W-:Y:S05]  /*6370*/  BSYNC B1 ;  /* 0x0000000000017941 */ /* 0x000fea0003800000 */
.L_x_272:
[----:B------:R-:W-:Y:S01]  /*6380*/  @!P3 IMAD R143, R143, R153, R10 ;  /* 0x000000998f8fb224 */ /* 0x000fe200078e020a */
[----:B------:R-:W-:Y:S04]  /*6390*/  BSSY B1, `(.L_x_274) ;  /* 0x0000006000017945 */ /* 0x000fe80003800000 */
[----:B------:R0:W-:Y:S01]  /*63a0*/  @!P3 STG.E.U8 desc[UR36][R6.64+0xe9], R143 ;  /* 0x0000e98f0600b986 */ /* 0x0001e2000c101124 */
[----:B------:R-:W-:Y:S05]  /*63b0*/  @P5 BRA `(.L_x_275) ;  /* 0x00000000000c5947 */ /* 0x000fea0003800000 */
[----:B------:R-:W1:Y:S02]  /*63c0*/  LDG.E.U8 R162, desc[UR36][R2.64+0xf0] ;  /* 0x0000f02402a27981 */ /* 0x000e64000c1e1100 */
[----:B-1----:R-:W-:-:S05]  /*63d0*/  PRMT R11, R162, 0x8880, RZ ;  /* 0x00008880a20b7816 */ /* 0x002fca00000000ff */
[----:B------:R-:W-:-:S07]  /*63e0*/  IMAD R10, R11, R152, RZ ;  /* 0x000000980b0a7224 */ /* 0x000fce00078e02ff */
.L_x_275:
[----:B------:R-:W-:Y:S05]  /*63f0*/  BSYNC B1 ;  /* 0x0000000000017941 */ /* 0x000fea0003800000 */
.L_x_274:
[----:B-1----:R-:W-:Y:S01]  /*6400*/  @!P5 IMAD R11, R144, R153, R10 ;  /* 0x00000099900bd224 */ /* 0x002fe200078e020a */
[----:B------:R-:W-:Y:S04]  /*6410*/  BSSY B1, `(.L_x_276) ;  /* 0x0000006000017945 */ /* 0x000fe80003800000 */
[----:B------:R1:W-:Y:S01]  /*6420*/  @!P5 STG.E.U8 desc[UR36][R4.64+0xf0], R11 ;  /* 0x0000f00b0400d986 */ /* 0x0003e2000c101124 */
[----:B------:R-:W-:Y:S05]  /*6430*/  @P2 BRA `(.L_x_277) ;  /* 0x00000000000c2947 */ /* 0x000fea0003800000 */
[----:B------:R-:W1:Y:S02]  /*6440*/  LDG.E.U8 R162, desc[UR36][R2.64+0xf1] ;  /* 0x0000f12402a27981 */ /* 0x000e64000c1e1100 */
[----:B-1----:R-:W-:-:S05]  /*6450*/  PRMT R11, R162, 0x8880, RZ ;  /* 0x00008880a20b7816 */ /* 0x002fca00000000ff */
[----:B------:R-:W-:-:S07]  /*6460*/  IMAD R10, R11, R152, RZ ;  /* 0x000000980b0a7224 */ /* 0x000fce00078e02ff */
.L_x_277:
[----:B------:R-:W-:Y:S05]  /*6470*/  BSYNC B1 ;  /* 0x0000000000017941 */ /* 0x000fea0003800000 */
.L_x_276:
[C---:B------:R-:W-:Y:S01]  /*6480*/  ISETP.LT.OR P4, PT, R0.reuse, 0xf1, !P0 ;  /* 0x000000f10000780c */ /* 0x040fe20004781670 */
[----:B------:R-:W-:Y:S01]  /*6490*/  @!P2 IMAD R145, R145, R153, R10 ;  /* 0x000000999191a224 */ /* 0x000fe200078e020a */
[----:B------:R-:W-:Y:S01]  /*64a0*/  BSSY B1, `(.L_x_278) ;  /* 0x000000a000017945 */ /* 0x000fe20003800000 */
[C---:B------:R-:W-:Y:S02]  /*64b0*/  ISETP.LT.OR P3, PT, R0.reuse, 0xf2, !P0 ;  /* 0x000000f20000780c */ /* 0x040fe40004761670 */
        /* <DEDUP_REMOVED lines=8> */
.L_x_279:
[----:B------:R-:W-:Y:S05]  /*6540*/  BSYNC B1 ;  /* 0x0000000000017941 */ /* 0x000fea0003800000 */
.L_x_278:
[----:B-1----:R-:W-:Y:S01]  /*6550*/  @!P4 IMAD R11, R146, R153, R10 ;  /* 0x00000099920bc224 */ /* 0x002fe200078e020a */
[----:B------:R-:W-:Y:S04]  /*6560*/  BSSY B1, `(.L_x_280) ;  /* 0x0000006000017945 */ /* 0x000fe80003800000 */
[----:B------:R1:W-:Y:S01]  /*6570*/  @!P4 STG.E.U8 desc[UR36][R6.64+0xf0], R11 ;  /* 0x0000f00b0600c986 */ /* 0x0003e2000c101124 */
[----:B------:R-:W-:Y:S05]  /*6580*/  @P3 BRA `(.L_x_281) ;  /* 0x00000000000c3947 */ /* 0x000fea0003800000 */
[----:B------:R-:W1:Y:S02]  /*6590*/  LDG.E.U8 R162, desc[UR36][R8.64+0xf1] ;  /* 0x0000f12408a27981 */ /* 0x000e64000c1e1100 */
[----:B-1----:R-:W-:-:S05]  /*65a0*/  PRMT R11, R162, 0x8880, RZ ;  /* 0x00008880a20b7816 */ /* 0x002fca00000000ff */
[----:B------:R-:W-:-:S07]  /*65b0*/  IMAD R10, R11, R152, RZ ;  /* 0x000000980b0a7224 */ /* 0x000fce00078e02ff */
.L_x_281:
[----:B------:R-:W-:Y:S05]  /*65c0*/  BSYNC B1 ;  /* 0x0000000000017941 */ /* 0x000fea0003800000 */
.L_x_280:
[----:B------:R-:W-:Y:S01]  /*65d0*/  @!P3 IMAD R147, R147, R153, R10 ;  /* 0x000000999393b224 */ /* 0x000fe200078e020a */
[----:B------:R-:W-:Y:S04]  /*65e0*/  BSSY B1, `(.L_x_282) ;  /* 0x0000006000017945 */ /* 0x000fe80003800000 */
[----:B------:R0:W-:Y:S01]  /*65f0*/  @!P3 STG.E.U8 desc[UR36][R6.64+0xf1], R147 ;  /* 0x0000f1930600b986 */ /* 0x0001e2000c101124 */
[----:B------:R-:W-:Y:S05]  /*6600*/  @P2 BRA `(.L_x_283) ;  /* 0x00000000000c2947 */ /* 0x000fea0003800000 */
[----:B------:R-:W1:Y:S02]  /*6610*/  LDG.E.U8 R162, desc[UR36][R2.64+0xf8] ;  /* 0x0000f82402a27981 */ /* 0x000e64000c1e1100 */
[----:B-1----:R-:W-:-:S05]  /*6620*/  PRMT R11, R162, 0x8880, RZ ;  /* 0x00008880a20b7816 */ /* 0x002fca00000000ff */
[----:B------:R-:W-:-:S07]  /*6630*/  IMAD R10, R11, R152, RZ ;  /* 0x000000980b0a7224 */ /* 0x000fce00078e02ff */
.L_x_283:
[----:B------:R-:W-:Y:S05]  /*6640*/  BSYNC B1 ;  /* 0x0000000000017941 */ /* 0x000fea0003800000 */
.L_x_282:
[----:B-1----:R-:W-:Y:S01]  /*6650*/  @!P2 IMAD R11, R148, R153, R10 ;  /* 0x00000099940ba224 */ /* 0x002fe200078e020a */
[----:B------:R-:W-:Y:S04]  /*6660*/  BSSY B1, `(.L_x_284) ;  /* 0x0000006000017945 */ /* 0x000fe80003800000 */
[----:B------:R1:W-:Y:S01]  /*6670*/  @!P2 STG.E.U8 desc[UR36][R4.64+0xf8], R11 ;  /* 0x0000f80b0400a986 */ /* 0x0003e2000c101124 */
[----:B------:R-:W-:Y:S05]  /*6680*/  @P1 BRA `(.L_x_285) ;  /* 0x00000000000c1947 */ /* 0x000fea0003800000 */
[----:B------:R-:W1:Y:S02]  /*6690*/  LDG.E.U8 R162, desc[UR36][R2.64+0xf9] ;  /* 0x0000f92402a27981 */ /* 0x000e64000c1e1100 */
[----:B-1----:R-:W-:-:S05]  /*66a0*/  PRMT R11, R162, 0x8880, RZ ;  /* 0x00008880a20b7816 */ /* 0x002fca00000000ff */
[----:B------:R-:W-:-:S07]  /*66b0*/  IMAD R10, R11, R152, RZ ;  /* 0x000000980b0a7224 */ /* 0x000fce00078e02ff */
.L_x_285:
[----:B------:R-:W-:Y:S05]  /*66c0*/  BSYNC B1 ;  /* 0x0000000000017941 */ /* 0x000fea0003800000 */
.L_x_284:
[----:B------:R-:W-:Y:S01]  /*66d0*/  @!P1 IMAD R149, R149, R153, R10 ;  /* 0x0000009995959224 */ /* 0x000fe200078e020a */
[----:B------:R-:W-:Y:S04]  /*66e0*/  BSSY B1, `(.L_x_286) ;  /* 0x0000006000017945 */ /* 0x000fe80003800000 */
[----:B------:R0:W-:Y:S01]  /*66f0*/  @!P1 STG.E.U8 desc[UR36][R4.64+0xf9], R149 ;  /* 0x0000f99504009986 */ /* 0x0001e2000c101124 */
[----:B------:R-:W-:Y:S05]  /*6700*/  @P5 BRA `(.L_x_287) ;  /* 0x00000000000c5947 */ /* 0x000fea0003800000 */
[----:B------:R-:W0:Y:S02]  /*6710*/  LDG.E.U8 R162, desc[UR36][R8.64+0xf8] ;  /* 0x0000f82408a27981 */ /* 0x000e24000c1e1100 */
[----:B0-----:R-:W-:-:S05]  /*6720*/  PRMT R3, R162, 0x8880, RZ ;  /* 0x00008880a2037816 */ /* 0x001fca00000000ff */
[----:B------:R-:W-:-:S07]  /*6730*/  IMAD R10, R3, R152, RZ ;  /* 0x00000098030a7224 */ /* 0x000fce00078e02ff */
.L_x_287:
[----:B------:R-:W-:Y:S05]  /*6740*/  BSYNC B1 ;  /* 0x0000000000017941 */ /* 0x000fea0003800000 */
.L_x_286:
[----:B0-----:R-:W-:Y:S01]  /*6750*/  @!P5 IMAD R3, R150, R153, R10 ;  /* 0x000000999603d224 */ /* 0x001fe200078e020a */
[----:B------:R-:W-:Y:S01]  /*6760*/  ISETP.LT.OR P0, PT, R0, 0xfa, !P0 ;  /* 0x000000fa0000780c */ /* 0x000fe20004701670 */
[----:B------:R-:W-:Y:S03]  /*6770*/  BSSY B1, `(.L_x_288) ;  /* 0x0000006000017945 */ /* 0x000fe60003800000 */
[----:B------:R0:W-:Y:S09]  /*6780*/  @!P5 STG.E.U8 desc[UR36][R6.64+0xf8], R3 ;  /* 0x0000f8030600d986 */ /* 0x0001f2000c101124 */
[----:B------:R-:W-:Y:S05]  /*6790*/  @P0 BRA `(.L_x_289) ;  /* 0x00000000000c0947 */ /* 0x000fea0003800000 */
[----:B------:R-:W0:Y:S02]  /*67a0*/  LDG.E.U8 R162, desc[UR36][R8.64+0xf9] ;  /* 0x0000f92408a27981 */ /* 0x000e24000c1e1100 */
[----:B0-----:R-:W-:-:S05]  /*67b0*/  PRMT R3, R162, 0x8880, RZ ;  /* 0x00008880a2037816 */ /* 0x001fca00000000ff */
[----:B------:R-:W-:-:S07]  /*67c0*/  IMAD R10, R3, R152, RZ ;  /* 0x00000098030a7224 */ /* 0x000fce00078e02ff */
.L_x_289:
[----:B------:R-:W-:Y:S05]  /*67d0*/  BSYNC B1 ;  /* 0x0000000000017941 */ /* 0x000fea0003800000 */
.L_x_288:
[----:B------:R-:W-:Y:S01]  /*67e0*/  IMAD R151, R151, R153, R10 ;  /* 0x0000009997977224 */ /* 0x000fe200078e020a */
[----:B------:R-:W-:Y:S06]  /*67f0*/  @P0 BRA `(.L_x_290) ;  /* 0x0000001800100947 */ /* 0x000fec0003800000 */
[----:B------:R0:W-:Y:S01]  /*6800*/  STG.E.U8 desc[UR36][R6.64+0xf9], R151 ;  /* 0x0000f99706007986 */ /* 0x0001e2000c101124 */
[----:B------:R-:W-:Y:S05]  /*6810*/  BRA `(.L_x_290) ;  /* 0x0000001800087947 */ /* 0x000fea0003800000 */
.L_x_33:
[C---:B------:R-:W-:Y:S02]  /*6820*/  ISETP.GE.AND P1, PT, R19.reuse, 0x1, PT ;  /* 0x000000011300780c */ /* 0x040fe40003f26270 */
[----:B------:R-:W-:Y:S02]  /*6830*/  ISETP.GE.AND P0, PT, R19, 0x9, PT ;  /* 0x000000091300780c */ /* 0x000fe40003f06270 */
[C---:B------:R-:W-:Y:S02]  /*6840*/  ISETP.LT.OR P4, PT, R0.reuse, 0x1, !P1 ;  /* 0x000000010000780c */ /* 0x040fe40004f81670 */
[C---:B------:R-:W-:Y:S02]  /*6850*/  ISETP.LT.OR P3, PT, R0.reuse, 0x2, !P1 ;  /* 0x000000020000780c */ /* 0x040fe40004f61670 */
[C---:B------:R-:W-:Y:S02]  /*6860*/  ISETP.LT.OR P2, PT, R0.reuse, 0x1, !P0 ;  /* 0x000000010000780c */ /* 0x040fe40004741670 */
[----:B------:R-:W-:-:S07]  /*6870*/  ISETP.LT.OR P5, PT, R0, 0x2, !P0 ;  /* 0x000000020000780c */ /* 0x000fce00047a1670 */
[-C--:B------:R-:W-:Y:S02]  /*6880*/  @!P4 IMAD R3, R24, R153.reuse, RZ ;  /* 0x000000991803c224 */ /* 0x080fe400078e02ff */
[-C--:B------:R-:W-:Y:S02]  /*6890*/  @!P3 IMAD R25, R25, R153.reuse, RZ ;  /* 0x000000991919b224 */ /* 0x080fe400078e02ff */
[-C--:B------:R-:W-:Y:S01]  /*68a0*/  @!P2 IMAD R9, R26, R153.reuse, RZ ;  /* 0x000000991a09a224 */ /* 0x080fe200078e02ff */
[----:B------:R0:W-:Y:S01]  /*68b0*/  @!P4 STG.E.U8 desc[UR36][R4.64], R3 ;  /* 0x000000030400c986 */ /* 0x0001e2000c101124 */
[C---:B------:R-:W-:Y:S01]  /*68c0*/  ISETP.LT.OR P4, PT, R0.reuse, 0x9, !P1 ;  /* 0x000000090000780c */ /* 0x040fe20004f81670 */
[----:B------:R-:W-:Y:S02]  /*68d0*/  @!P5 IMAD R27, R27, R153, RZ ;  /* 0x000000991b1bd224 */ /* 0x000fe400078e02ff */
[----:B------:R-:W-:Y:S01]  /*68e0*/  @!P3 STG.E.U8 desc[UR36][R4.64+0x1], R25 ;  /* 0x000001190400b986 */ /* 0x000fe2000c101124 */
[----:B------:R-:W-:-:S03]  /*68f0*/  ISETP.LT.OR P3, PT, R0, 0xa, !P1 ;  /* 0x0000000a0000780c */ /* 0x000fc60004f61670 */
[----:B------:R1:W-:Y:S01]  /*6900*/  @!P2 STG.E.U8 desc[UR36][R6.64], R9 ;  /* 0x000000090600a986 */ /* 0x0003e2000c101124 */
[----:B------:R-:W-:-:S03]  /*6910*/  ISETP.LT.OR P2, PT, R0, 0x9, !P0 ;  /* 0x000000090000780c */ /* 0x000fc60004741670 */
[----:B------:R-:W-:Y:S01]  /*6920*/  @!P5 STG.E.U8 desc[UR36][R6.64+0x1], R27 ;  /* 0x0000011b0600d986 */ /* 0x000fe2000c101124 */
[----:B------:R-:W-:Y:S01]  /*6930*/  ISETP.LT.OR P5, PT, R0, 0xa, !P0 ;  /* 0x0000000a0000780c */ /* 0x000fe200047a1670 */
[----:B------:R-:W-:-:S04]  /*6940*/  @!P4 IMAD R11, R28, R153, RZ ;  /* 0x000000991c0bc224 */ /* 0x000fc800078e02ff */
[-C--:B------:R-:W-:Y:S01]  /*6950*/  @!P3 IMAD R29, R29, R153.reuse, RZ ;  /* 0x000000991d1db224 */ /* 0x080fe200078e02ff */
[----:B------:R-:W-:Y:S01]  /*6960*/  @!P4 STG.E.U8 desc[UR36][R4.64+0x8], R11 ;  /* 0x0000080b0400c986 */ /* 0x000fe2000c101124 */
[----:B------:R-:W-:Y:S02]  /*6970*/  ISETP.LT.OR P4, PT, R0, 0x11, !P1 ;  /* 0x000000110000780c */ /* 0x000fe40004f81670 */
[-C--:B0-----:R-:W-:Y:S01]  /*6980*/  @!P2 IMAD R3, R30, R153.reuse, RZ ;  /* 0x000000991e03a224 */ /* 0x081fe200078e02ff */
[----:B------:R-:W-:Y:S01]  /*6990*/  @!P3 STG.E.U8 desc[UR36][R4.64+0x9], R29 ;  /* 0x0000091d0400b986 */ /* 0x000fe2000c101124 */
[C---:B------:R-:W-:Y:S02]  /*69a0*/  ISETP.LT.OR P3, PT, R0.reuse, 0x12, !P1 ;  /* 0x000000120000780c */ /* 0x040fe40004f61670 */
[----:B------:R-:W-:Y:S01]  /*69b0*/  @!P5 IMAD R31, R31, R153, RZ ;  /* 0x000000991f1fd224 */ /* 0x000fe200078e02ff */
[----:B------:R0:W-:Y:S01]  /*69c0*/  @!P2 STG.E.U8 desc[UR36][R6.64+0x8], R3 ;  /* 0x000008030600a986 */ /* 0x0001e2000c101124 */
[----:B------:R-:W-:-:S03]  /*69d0*/  ISETP.LT.OR P2, PT, R0, 0x11, !P0 ;  /* 0x000000110000780c */ /* 0x000fc60004741670 */
[----:B------:R-:W-:Y:S01]  /*69e0*/  @!P5 STG.E.U8 desc[UR36][R6.64+0x9], R31 ;  /* 0x0000091f0600d986 */ /* 0x000fe2000c101124 */
[----:B------:R-:W-:Y:S01]  /*69f0*/  ISETP.LT.OR P5, PT, R0, 0x12, !P0 ;  /* 0x000000120000780c */ /* 0x000fe200047a1670 */
[----:B-1----:R-:W-:-:S04]  /*6a00*/  @!P4 IMAD R9, R32, R153, RZ ;  /* 0x000000992009c224 */ /* 0x002fc800078e02ff */
        /* <DEDUP_REMOVED lines=301> */
[----:B------:R1:W-:Y:S01]  /*7ce0*/  @!P4 STG.E.U8 desc[UR36][R4.64+0xd8], R11 ;  /* 0x0000d80b0400c986 */ /* 0x0003e2000c101124 */
        /* <DEDUP_REMOVED lines=13> */
[-C--:B-1----:R-:W-:Y:S01]  /*7dc0*/  @!P2 IMAD R11, R138, R153.reuse, RZ ;  /* 0x000000998a0ba224 */ /* 0x082fe200078e02ff */
[----:B------:R-:W-:Y:S01]  /*7dd0*/  @!P3 STG.E.U8 desc[UR36][R4.64+0xe1], R137 ;  /* 0x0000e1890400b986 */ /* 0x000fe2000c101124 */
[C---:B------:R-:W-:Y:S02]  /*7de0*/  ISETP.LT.OR P3, PT, R0.reuse, 0xea, !P1 ;  /* 0x000000ea0000780c */ /* 0x040fe40004f61670 */
[----:B------:R-:W-:Y:S01]  /*7df0*/  @!P5 IMAD R139, R139, R153, RZ ;  /* 0x000000998b8bd224 */ /* 0x000fe200078e02ff */
[----:B------:R1:W-:Y:S01]  /*7e00*/  @!P2 STG.E.U8 desc[UR36][R6.64+0xe0], R11 ;  /* 0x0000e00b0600a986 */ /* 0x0003e2000c101124 */
[----:B------:R-:W-:-:S03]  /*7e10*/  ISETP.LT.OR P2, PT, R0, 0xe9, !P0 ;  /* 0x000000e90000780c */ /* 0x000fc60004741670 */
[----:B------:R-:W-:Y:S01]  /*7e20*/  @!P5 STG.E.U8 desc[UR36][R6.64+0xe1], R139 ;  /* 0x0000e18b0600d986 */ /* 0x000fe2000c101124 */
[----:B------:R-:W-:Y:S01]  /*7e30*/  ISETP.LT.OR P5, PT, R0, 0xea, !P0 ;  /* 0x000000ea0000780c */ /* 0x000fe200047a1670 */
[----:B0-----:R-:W-:-:S04]  /*7e40*/  @!P4 IMAD R3, R140, R153, RZ ;  /* 0x000000998c03c224 */ /* 0x001fc800078e02ff */
[-C--:B------:R-:W-:Y:S01]  /*7e50*/  @!P3 IMAD R141, R141, R153.reuse, RZ ;  /* 0x000000998d8db224 */ /* 0x080fe200078e02ff */
[----:B------:R0:W-:Y:S01]  /*7e60*/  @!P4 STG.E.U8 desc[UR36][R4.64+0xe8], R3 ;  /* 0x0000e8030400c986 */ /* 0x0001e2000c101124 */
[----:B------:R-:W-:Y:S02]  /*7e70*/  ISETP.LT.OR P4, PT, R0, 0xf2, !P1 ;  /* 0x000000f20000780c */ /* 0x000fe40004f81670 */
[-C--:B--2---:R-:W-:Y:S01]  /*7e80*/  @!P2 IMAD R9, R142, R153.reuse, RZ ;  /* 0x000000998e09a224 */ /* 0x084fe200078e02ff */
[----:B------:R-:W-:Y:S01]  /*7e90*/  @!P3 STG.E.U8 desc[UR36][R4.64+0xe9], R141 ;  /* 0x0000e98d0400b986 */ /* 0x000fe2000c101124 */
[C---:B------:R-:W-:Y:S02]  /*7ea0*/  ISETP.LT.OR P3, PT, R0.reuse, 0xf1, !P1 ;  /* 0x000000f10000780c */ /* 0x040fe40004f61670 */
[----:B------:R-:W-:Y:S01]  /*7eb0*/  @!P5 IMAD R143, R143, R153, RZ ;  /* 0x000000998f8fd224 */ /* 0x000fe200078e02ff */
[----:B------:R-:W-:Y:S01]  /*7ec0*/  @!P2 STG.E.U8 desc[UR36][R6.64+0xe8], R9 ;  /* 0x0000e8090600a986 */ /* 0x000fe2000c101124 */
[----:B------:R-:W-:-:S03]  /*7ed0*/  ISETP.LT.OR P2, PT, R0, 0xf1, !P0 ;  /* 0x000000f10000780c */ /* 0x000fc60004741670 */
[----:B------:R-:W-:Y:S01]  /*7ee0*/  @!P5 STG.E.U8 desc[UR36][R6.64+0xe9], R143 ;  /* 0x0000e98f0600d986 */ /* 0x000fe2000c101124 */
[----:B------:R-:W-:Y:S01]  /*7ef0*/  ISETP.LT.OR P5, PT, R0, 0xf9, !P0 ;  /* 0x000000f90000780c */ /* 0x000fe200047a1670 */
[----:B------:R-:W-:-:S04]  /*7f00*/  @!P4 IMAD R145, R145, R153, RZ ;  /* 0x000000999191c224 */ /* 0x000fc800078e02ff */
[-C--:B-1----:R-:W-:Y:S01]  /*7f10*/  @!P3 IMAD R11, R144, R153.reuse, RZ ;  /* 0x00000099900bb224 */ /* 0x082fe200078e02ff */
[----:B------:R-:W-:Y:S01]  /*7f20*/  @!P4 STG.E.U8 desc[UR36][R4.64+0xf1], R145 ;  /* 0x0000f1910400c986 */ /* 0x000fe2000c101124 */
[C---:B------:R-:W-:Y:S02]  /*7f30*/  ISETP.LT.OR P4, PT, R0.reuse, 0xf2, !P0 ;  /* 0x000000f20000780c */ /* 0x040fe40004781670 */
[C---:B------:R-:W-:Y:S01]  /*7f40*/  ISETP.LT.OR P0, PT, R0.reuse, 0xfa, !P0 ;  /* 0x000000fa0000780c */ /* 0x040fe20004701670 */
[----:B------:R1:W-:Y:S01]  /*7f50*/  @!P3 STG.E.U8 desc[UR36][R4.64+0xf0], R11 ;  /* 0x0000f00b0400b986 */ /* 0x0003e2000c101124 */
[----:B------:R-:W-:Y:S01]  /*7f60*/  ISETP.LT.OR P3, PT, R0, 0xf9, !P1 ;  /* 0x000000f90000780c */ /* 0x000fe20004f61670 */
[----:B0-----:R-:W-:Y:S01]  /*7f70*/  @!P2 IMAD R3, R146, R153, RZ ;  /* 0x000000999203a224 */ /* 0x001fe200078e02ff */
[----:B------:R-:W-:-:S04]  /*7f80*/  ISETP.LT.OR P1, PT, R0, 0xfa, !P1 ;  /* 0x000000fa0000780c */ /* 0x000fc80004f21670 */
[----:B------:R0:W-:Y:S03]  /*7f90*/  @!P2 STG.E.U8 desc[UR36][R6.64+0xf0], R3 ;  /* 0x0000f0030600a986 */ /* 0x0001e6000c101124 */
[-C--:B------:R-:W-:Y:S02]  /*7fa0*/  @!P4 IMAD R147, R147, R153.reuse, RZ ;  /* 0x000000999393c224 */ /* 0x080fe400078e02ff */
[-C--:B-1----:R-:W-:Y:S02]  /*7fb0*/  @!P5 IMAD R11, R150, R153.reuse, RZ ;  /* 0x00000099960bd224 */ /* 0x082fe400078e02ff */
[-C--:B------:R-:W-:Y:S01]  /*7fc0*/  @!P3 IMAD R9, R148, R153.reuse, RZ ;  /* 0x000000999409b224 */ /* 0x080fe200078e02ff */
[----:B------:R0:W-:Y:S01]  /*7fd0*/  @!P4 STG.E.U8 desc[UR36][R6.64+0xf1], R147 ;  /* 0x0000f1930600c986 */ /* 0x0001e2000c101124 */
[-C--:B------:R-:W-:Y:S02]  /*7fe0*/  @!P1 IMAD R149, R149, R153.reuse, RZ ;  /* 0x0000009995959224 */ /* 0x080fe400078e02ff */
[----:B------:R-:W-:Y:S01]  /*7ff0*/  @!P0 IMAD R151, R151, R153, RZ ;  /* 0x0000009997978224 */ /* 0x000fe200078e02ff */
[----:B------:R0:W-:Y:S04]  /*8000*/  @!P3 STG.E.U8 desc[UR36][R4.64+0xf8], R9 ;  /* 0x0000f8090400b986 */ /* 0x0001e8000c101124 */
[----:B------:R0:W-:Y:S04]  /*8010*/  @!P1 STG.E.U8 desc[UR36][R4.64+0xf9], R149 ;  /* 0x0000f99504009986 */ /* 0x0001e8000c101124 */
[----:B------:R0:W-:Y:S04]  /*8020*/  @!P5 STG.E.U8 desc[UR36][R6.64+0xf8], R11 ;  /* 0x0000f80b0600d986 */ /* 0x0001e8000c101124 */
[----:B------:R0:W-:Y:S02]  /*8030*/  @!P0 STG.E.U8 desc[UR36][R6.64+0xf9], R151 ;  /* 0x0000f99706008986 */ /* 0x0001e4000c101124 */
.L_x_290:
[----:B------:R-:W-:Y:S05]  /*8040*/  BSYNC B0 ;  /* 0x0000000000007941 */ /* 0x000fea0003800000 */
.L_x_32:
[----:B0-----:R-:W2:Y:S01]  /*8050*/  LDL.64 R2, [R1] ;  /* 0x0000000001027983 */ /* 0x001ea20000100a00 */
[----:B------:R-:W-:Y:S01]  /*8060*/  ULDC.64 UR4, c[0x0][0x650] ;  /* 0x0001940000047ab9 */ /* 0x000fe20000000a00 */
[----:B------:R0:W-:Y:S01]  /*8070*/  SYNCS.ARRIVE.TRANS64.A1T0 RZ, [R160+UR45], RZ ;  /* 0x000000ffa0ff79a7 */ /* 0x0001e2000810002d */
[----:B------:R-:W-:Y:S01]  /*8080*/  PRMT R0, RZ, 0x7610, R0 ;  /* 0x00007610ff007816 */ /* 0x000fe20000000000 */
[----:B------:R-:W-:Y:S02]  /*8090*/  IMAD.MOV.U32 R19, RZ, RZ, -0x1 ;  /* 0xffffffffff137424 */ /* 0x000fe400078e00ff */
[----:B------:R-:W-:Y:S01]  /*80a0*/  IMAD.MOV.U32 R22, RZ, RZ, -0x1 ;  /* 0xffffffffff167424 */ /* 0x000fe200078e00ff */
[----:B--2---:R-:W-:-:S04]  /*80b0*/  LEA R18, P0, R2, R18, 0x1 ;  /* 0x0000001202127211 */ /* 0x004fc800078008ff */
[----:B------:R-:W-:Y:S01]  /*80c0*/  LEA.HI.X R17, R2, R17, R23, 0x1, P0 ;  /* 0x0000001102117211 */ /* 0x000fe200000f0c17 */
[----:B------:R-:W-:Y:S01]  /*80d0*/  IMAD.MOV.U32 R2, RZ, RZ, -0x1 ;  /* 0xffffffffff027424 */ /* 0x000fe200078e00ff */
[----:B------:R-:W-:-:S04]  /*80e0*/  ISETP.GE.U32.AND P0, PT, R18, UR4, PT ;  /* 0x0000000412007c0c */ /* 0x000fc8000bf06070 */
[----:B------:R-:W-:-:S13]  /*80f0*/  ISETP.GE.U32.AND.EX P0, PT, R17, UR5, PT, P0 ;  /* 0x0000000511007c0c */ /* 0x000fda000bf06100 */
[----:B0-----:R-:W-:Y:S05]  /*8100*/  @P0 BRA `(.L_x_291) ;  /* 0x0000000400700947 */ /* 0x001fea0003800000 */
[----:B------:R-:W0:Y:S01]  /*8110*/  S2R R10, SR_CTAID.X ;  /* 0x00000000000a7919 */ /* 0x000e220000002500 */
[----:B------:R-:W2:Y:S01]  /*8120*/  LDC.64 R8, c[0x0][0x628] ;  /* 0x00018a00ff087b82 */ /* 0x000ea20000000a00 */
[----:B------:R-:W-:Y:S01]  /*8130*/  ULDC UR4, c[0x0][0x150] ;  /* 0x0000540000047ab9 */ /* 0x000fe20000000800 */
[----:B---3--:R-:W-:Y:S01]  /*8140*/  IMAD.MOV.U32 R6, RZ, RZ, R18 ;  /* 0x000000ffff067224 */ /* 0x008fe200078e0012 */
[----:B------:R-:W3:Y:S01]  /*8150*/  S2R R20, SR_CTAID.Y ;  /* 0x0000000000147919 */ /* 0x000ee20000002600 */
[----:B------:R-:W-:-:S04]  /*8160*/  IMAD.MOV.U32 R7, RZ, RZ, R17 ;  /* 0x000000ffff077224 */ /* 0x000fc800078e0011 */
[----:B------:R-:W1:Y:S08]  /*8170*/  LDC R15, c[0x0][0x144] ;  /* 0x00005100ff0f7b82 */ /* 0x000e700000000800 */
[----:B------:R-:W1:Y:S08]  /*8180*/  LDC R0, c[0x0][0x630] ;  /* 0x00018c00ff007b82 */ /* 0x000e700000000800 */
[----:B------:R-:W1:Y:S01]  /*8190*/  LDC.64 R12, c[0x0][0x620] ;  /* 0x00018800ff0c7b82 */ /* 0x000e620000000a00 */
[----:B--2---:R-:W-:-:S04]  /*81a0*/  ISETP.NE.U32.AND P0, PT, R8, RZ, PT ;  /* 0x000000ff0800720c */ /* 0x004fc80003f05070 */
[----:B------:R-:W-:Y:S02]  /*81b0*/  ISETP.NE.AND.EX P0, PT, R9, RZ, PT, P0 ;  /* 0x000000ff0900720c */ /* 0x000fe40003f05300 */
[----:B0-----:R-:W-:-:S05]  /*81c0*/  I2FP.F32.U32 R2, R10 ;  /* 0x0000000a00027245 */ /* 0x001fca0000201000 */
[----:B------:R-:W-:-:S04]  /*81d0*/  FMUL R2, R2, UR4 ;  /* 0x0000000402027c20 */ /* 0x000fc80008400000 */
[----:B------:R0:W2:Y:S02]  /*81e0*/  F2I.U32.TRUNC.NTZ R14, R2 ;  /* 0x00000002000e7305 */ /* 0x0000a4000020f000 */
[----:B---3--:R-:W-:Y:S05]  /*81f0*/  @!P0 BRA `(.L_x_292) ;  /* 0x0000000000288947 */ /* 0x008fea0003800000 */
[----:B------:R-:W3:Y:S02]  /*8200*/  LDC R3, c[0x0][0x634] ;  /* 0x00018d00ff037b82 */ /* 0x000ee40000000800 */
[----:B---3--:R-:W-:-:S05]  /*8210*/  IADD3 R7, P0, R18, R3, RZ ;  /* 0x0000000312077210 */ /* 0x008fca0007f1e0ff */
[----:B-1----:R-:W-:-:S04]  /*8220*/  IMAD.X R11, RZ, RZ, R17, P0 ;  /* 0x000000ffff0b7224 */ /* 0x002fc800000e0611 */
[----:B0-----:R-:W-:-:S04]  /*8230*/  IMAD.WIDE.U32 R2, R11, R8, RZ ;  /* 0x000000080b027225 */ /* 0x001fc800078e00ff */
[----:B----4-:R-:W-:-:S04]  /*8240*/  IMAD.WIDE.U32 R4, P0, R7, R9, R2 ;  /* 0x0000000907047225 */ /* 0x010fc80007800002 */
[----:B------:R-:W-:-:S04]  /*8250*/  IMAD.WIDE.U32 R2, R7, R8, RZ ;  /* 0x0000000807027225 */ /* 0x000fc800078e00ff */
[----:B------:R-:W-:Y:S01]  /*8260*/  IMAD.X R7, RZ, RZ, RZ, P0 ;  /* 0x000000ffff077224 */ /* 0x000fe200000e06ff */
[----:B------:R-:W-:Y:S01]  /*8270*/  IADD3 RZ, P0, R3, R4, RZ ;  /* 0x0000000403ff7210 */ /* 0x000fe20007f1e0ff */
[----:B------:R-:W-:-:S04]  /*8280*/  IMAD.MOV.U32 R6, RZ, RZ, R5 ;  /* 0x000000ffff067224 */ /* 0x000fc800078e0005 */
[----:B------:R-:W-:-:S08]  /*8290*/  IMAD.WIDE.U32.X R6, R11, R9, R6, P0 ;  /* 0x000000090b067225 */ /* 0x000fd000000e0406 */
.L_x_292:
[----:B------:R-:W3:Y:S01]  /*82a0*/  LDC.64 R26, c[0x0][0x640] ;  /* 0x00019000ff1a7b82 */ /* 0x000ee20000000a00 */
[-C--:B-1----:R-:W-:Y:S01]  /*82b0*/  SHF.R.U64 R11, R6, R0.reuse, R7 ;  /* 0x00000000060b7219 */ /* 0x082fe20000001207 */
[----:B------:R-:W-:Y:S01]  /*82c0*/  IMAD.MOV.U32 R19, RZ, RZ, R17 ;  /* 0x000000ffff137224 */ /* 0x000fe200078e0011 */
[----:B------:R-:W-:Y:S01]  /*82d0*/  SHF.R.U32.HI R0, RZ, R0, R7 ;  /* 0x00000000ff007219 */ /* 0x000fe20000011607 */
[----:B--2---:R-:W-:Y:S01]  /*82e0*/  IMAD.MOV R14, RZ, RZ, -R14 ;  /* 0x000000ffff0e7224 */ /* 0x004fe200078e0a0e */
[----:B----4-:R-:W-:Y:S01]  /*82f0*/  IADD3 R5, P0, RZ, -R11, RZ ;  /* 0x8000000bff057210 */ /* 0x010fe20007f1e0ff */
[----:B------:R-:W-:Y:S01]  /*8300*/  ULDC UR4, c[0x0][0x154] ;  /* 0x0000550000047ab9 */ /* 0x000fe20000000800 */
[----:B------:R-:W-:Y:S01]  /*8310*/  IMAD.MOV.U32 R7, RZ, RZ, 0x1 ;  /* 0x00000001ff077424 */ /* 0x000fe200078e00ff */
[----:B------:R-:W1:Y:S01]  /*8320*/  LDC R4, c[0x0][0x618] ;  /* 0x00018600ff047b82 */ /* 0x000e620000000800 */
[----:B------:R-:W-:Y:S02]  /*8330*/  IMAD R22, R15, R14, R10 ;  /* 0x0000000e0f167224 */ /* 0x000fe400078e020a */
[----:B------:R-:W-:-:S04]  /*8340*/  IMAD.X R3, RZ, RZ, ~R0, P0 ;  /* 0x000000ffff037224 */ /* 0x000fc800000e0e00 */
[-C--:B------:R-:W-:Y:S01]  /*8350*/  IMAD R0, R3, R12.reuse, RZ ;  /* 0x0000000c03007224 */ /* 0x080fe200078e02ff */
[----:B------:R-:W2:Y:S01]  /*8360*/  LDC R6, c[0x0][0x608] ;  /* 0x00018200ff067b82 */ /* 0x000ea20000000800 */
[----:B0-----:R-:W-:-:S04]  /*8370*/  IMAD.WIDE.U32 R2, R5, R12, R18 ;  /* 0x0000000c05027225 */ /* 0x001fc800078e0012 */
[----:B------:R-:W-:Y:S01]  /*8380*/  IMAD R5, R5, R13, R0 ;  /* 0x0000000d05057224 */ /* 0x000fe200078e0200 */
[----:B------:R-:W-:Y:S02]  /*8390*/  I2FP.F32.U32 R0, R20 ;  /* 0x0000001400007245 */ /* 0x000fe40000201000 */
[----:B------:R-:W0:Y:S01]  /*83a0*/  LDC R24, c[0x0][0x658] ;  /* 0x00019600ff187b82 */ /* 0x000e220000000800 */
[----:B------:R-:W-:Y:S01]  /*83b0*/  IMAD.IADD R3, R3, 0x1, R5 ;  /* 0x0000000103037824 */ /* 0x000fe200078e0205 */
[----:B---3--:R-:W-:Y:S01]  /*83c0*/  ISETP.NE.U32.AND P0, PT, R26, RZ, PT ;  /* 0x000000ff1a00720c */ /* 0x008fe20003f05070 */
[----:B------:R-:W-:Y:S01]  /*83d0*/  FMUL R0, R0, UR4 ;  /* 0x0000000400007c20 */ /* 0x000fe20008400000 */
[----:B------:R-:W-:Y:S02]  /*83e0*/  IMAD.MOV.U32 R5, RZ, RZ, -0x1 ;  /* 0xffffffffff057424 */ /* 0x000fe400078e00ff */
[----:B------:R-:W-:Y:S01]  /*83f0*/  ISETP.NE.AND.EX P0, PT, R27, RZ, PT, P0 ;  /* 0x000000ff1b00720c */ /* 0x000fe20003f05300 */
[----:B------:R3:W4:Y:S01]  /*8400*/  F2I.U32.TRUNC.NTZ R12, R0 ;  /* 0x00000000000c7305 */ /* 0x000722000020f000 */
[----:B------:R-:W3:Y:S01]  /*8410*/  LDC R15, c[0x0][0x148] ;  /* 0x00005200ff0f7b82 */ /* 0x000ee20000000800 */
[----:B-1----:R-:W-:-:S02]  /*8420*/  SHF.R.U64 R10, R2, R4, R3 ;  /* 0x00000004020a7219 */ /* 0x002fc40000001203 */
[----:B------:R-:W-:-:S05]  /*8430*/  SHF.R.U32.HI R3, RZ, R4, R3 ;  /* 0x00000004ff037219 */ /* 0x000fca0000011603 */
[----:B------:R-:W1:Y:S01]  /*8440*/  LDC R14, c[0x0][0x600] ;  /* 0x00018000ff0e7b82 */ /* 0x000e620000000800 */
[-CC-:B--2---:R-:W-:Y:S02]  /*8450*/  SHF.R.U64 R8, R10, R6.reuse, R3.reuse ;  /* 0x000000060a087219 */ /* 0x184fe40000001203 */
[----:B------:R-:W-:-:S05]  /*8460*/  SHF.R.U32.HI R3, RZ, R6, R3 ;  /* 0x00000006ff037219 */ /* 0x000fca0000011603 */
[----:B------:R-:W2:Y:S01]  /*8470*/  LDC R21, c[0x0][0x648] ;  /* 0x00019200ff157b82 */ /* 0x000ea20000000800 */
[-CC-:B0-----:R-:W-:Y:S02]  /*8480*/  SHF.R.U64 R13, R8, R24.reuse, R3.reuse ;  /* 0x00000018080d7219 */ /* 0x181fe40000001203 */
[-C--:B------:R-:W-:Y:S02]  /*8490*/  SHF.L.U32 R5, R5, R24.reuse, RZ ;  /* 0x0000001805057219 */ /* 0x080fe400000006ff */
[-C--:B------:R-:W-:Y:S01]  /*84a0*/  SHF.R.U32.HI R3, RZ, R24.reuse, R3 ;  /* 0x00000018ff037219 */ /* 0x080fe20000011603 */
[----:B------:R-:W-:Y:S01]  /*84b0*/  IMAD.MOV.U32 R2, RZ, RZ, R13 ;  /* 0x000000ffff027224 */ /* 0x000fe200078e000d */
[----:B------:R-:W-:Y:S01]  /*84c0*/  SHF.L.U32 R24, R7, R24, RZ ;  /* 0x0000001807187219 */ /* 0x000fe200000006ff */
[----:B------:R-:W0:Y:S01]  /*84d0*/  LDC R25, c[0x0][0x638] ;  /* 0x00018e00ff197b82 */ /* 0x000e220000000800 */
[----:B------:R-:W-:-:S07]  /*84e0*/  LOP3.LUT R19, RZ, R5, RZ, 0x33, !PT ;  /* 0x00000005ff137212 */ /* 0x000fce00078e33ff */
[----:B------:R-:W0:Y:S01]  /*84f0*/  LDC R28, c[0x0][0x610] ;  /* 0x00018400ff1c7b82 */ /* 0x000e220000000800 */
[----:B----4-:R-:W-:Y:S05]  /*8500*/  @!P0 BRA `(.L_x_293) ;  /* 0x0000000000288947 */ /* 0x010fea0003800000 */
[----:B---3--:R-:W3:Y:S02]  /*8510*/  LDC R0, c[0x0][0x64c] ;  /* 0x00019300ff007b82 */ /* 0x008ee40000000800 */
[----:B---3--:R-:W-:-:S05]  /*8520*/  IADD3 R7, P0, R13, R0, RZ ;  /* 0x000000000d077210 */ /* 0x008fca0007f1e0ff */
        /* <DEDUP_REMOVED lines=8> */
.L_x_293:
[----:B------:R-:W4:Y:S01]  /*85b0*/  LDC R4, c[0x0][0x65c] ;  /* 0x00019700ff047b82 */ /* 0x000f220000000800 */
[----:B--23--:R-:W-:Y:S01]  /*85c0*/  SHF.R.U64 R0, R2, R21, R3 ;  /* 0x0000001502007219 */ /* 0x00cfe20000001203 */
[----:B-1----:R-:W-:Y:S01]  /*85d0*/  VIADD R3, R14, 0xffffffff ;  /* 0xffffffff0e037836 */ /* 0x002fe20000000000 */
[----:B------:R-:W-:Y:S01]  /*85e0*/  LOP3.LUT R19, R8, R19, RZ, 0xc0, !PT ;  /* 0x0000001308137212 */ /* 0x000fe200078ec0ff */
[----:B------:R-:W-:Y:S02]  /*85f0*/  IMAD.MOV R12, RZ, RZ, -R12 ;  /* 0x000000ffff0c7224 */ /* 0x000fe400078e0a0c */
[----:B------:R-:W-:Y:S01]  /*8600*/  IMAD.MOV R2, RZ, RZ, -R0 ;  /* 0x000000ffff027224 */ /* 0x000fe200078e0a00 */
[----:B------:R-:W-:Y:S01]  /*8610*/  LOP3.LUT R3, R10, R3, RZ, 0xc0, !PT ;  /* 0x000000030a037212 */ /* 0x000fe200078ec0ff */
[----:B------:R-:W-:Y:S02]  /*8620*/  IMAD R19, R24, R0, R19 ;  /* 0x0000000018137224 */ /* 0x000fe400078e0213 */
[----:B0-----:R-:W-:-:S04]  /*8630*/  IMAD R0, R2, R25, R13 ;  /* 0x0000001902007224 */ /* 0x001fc800078e020d */
[----:B------:R-:W-:Y:S01]  /*8640*/  IMAD R2, R0, R14, R3 ;  /* 0x0000000e00027224 */ /* 0x000fe200078e0203 */
[----:B----4-:R-:W-:Y:S01]  /*8650*/  ISETP.NE.AND P0, PT, R4, 0x1, PT ;  /* 0x000000010400780c */ /* 0x010fe20003f05270 */
[----:B------:R-:W-:-:S05]  /*8660*/  IMAD.MOV.U32 R4, RZ, RZ, 0x1 ;  /* 0x00000001ff047424 */ /* 0x000fca00078e00ff */
[----:B------:R-:W-:-:S07]  /*8670*/  PRMT R0, R4, 0x7610, R0 ;  /* 0x0000761004007816 */ /* 0x000fce0000000000 */
[----:B------:R-:W-:-:S04]  /*8680*/  @P0 IMAD R22, R15, R12, R20 ;  /* 0x0000000c0f160224 */ /* 0x000fc800078e0214 */
[----:B------:R-:W-:-:S05]  /*8690*/  IMAD R19, R19, R28, R22 ;  /* 0x0000001c13137224 */ /* 0x000fca00078e0216 */
[----:B------:R-:W-:Y:S02]  /*86a0*/  SEL R22, R2, R19, !P0 ;  /* 0x0000001302167207 */ /* 0x000fe40004000000 */
[----:B------:R-:W-:Y:S01]  /*86b0*/  SEL R19, R19, R2, !P0 ;  /* 0x0000000213137207 */ /* 0x000fe20004000000 */
[----:B------:R-:W-:-:S07]  /*86c0*/  IMAD.MOV.U32 R2, RZ, RZ, R11 ;  /* 0x000000ffff027224 */ /* 0x000fce00078e000b */
.L_x_291:
[----:B------:R-:W-:Y:S02]  /*86d0*/  LOP3.LUT P0, RZ, R0, 0xff, RZ, 0xc0, !PT ;  /* 0x000000ff00ff7812 */ /* 0x000fe4000780c0ff */
[----:B------:R-:W-:-:S11]  /*86e0*/  LOP3.LUT R163, R163, 0x1, RZ, 0x3c, !PT ;  /* 0x00000001a3a37812 */ /* 0x000fd600078e3cff */
[----:B------:R-:W-:Y:S05]  /*86f0*/  @P0 BRA `(.L_x_294) ;  /* 0xffffff8c00580947 */ /* 0x000fea000383ffff */
[----:B------:R-:W-:Y:S05]  /*8700*/  EXIT ;  /* 0x000000000000794d */ /* 0x000fea0003800000 */
.L_x_13:
[----:B------:R-:W-:-:S08]  /*8710*/  ISETP.NE.AND P0, PT, R0, RZ, PT ;  /* 0x000000ff0000720c */ /* 0x000fd00003f05270 */
[----:B0-----:R-:W0:-:S00]  /*8720*/  USETMAXREG.DEALLOC.CTAPOOL 0x28 ;  /* 0x00000028000079c8 */ /* 0x001e0000080e0500 */
[----:B------:R-:W-:Y:S05]  /*8730*/  @P0 EXIT ;  /* 0x000000000000094d */ /* 0x000fea0003800000 */
[----:B0-----:R-:W-:Y:S01]  /*8740*/  LOP3.LUT P0, RZ, R8, 0xff, RZ, 0xc0, !PT ;  /* 0x000000ff08ff7812 */ /* 0x001fe2000780c0ff */
[----:B------:R-:W-:Y:S02]  /*8750*/  IMAD.MOV.U32 R0, RZ, RZ, 0x1 ;  /* 0x00000001ff007424 */ /* 0x000fe400078e00ff */
[----:B------:R-:W-:-:S10]  /*8760*/  IMAD.MOV.U32 R7, RZ, RZ, RZ ;  /* 0x000000ffff077224 */ /* 0x000fd400078e00ff */
[----:B------:R-:W-:Y:S05]  /*8770*/  @!P0 BRA `(.L_x_295) ;  /* 0x0000000c001c8947 */ /* 0x000fea0003800000 */
[----:B------:R-:W-:Y:S01]  /*8780*/  LOP3.LUT P0, RZ, R4, 0x1f, RZ, 0xc0, !PT ;  /* 0x0000001f04ff7812 */ /* 0x000fe2000780c0ff */
[----:B------:R-:W-:Y:S01]  /*8790*/  ULDC UR5, c[0x0][0x658] ;  /* 0x0001960000057ab9 */ /* 0x000fe20000000800 */
[----:B------:R-:W-:Y:S01]  /*87a0*/  UMOV UR6, 0xffffffff ;  /* 0xffffffff00067882 */ /* 0x000fe20000000000 */
[----:B------:R-:W-:Y:S01]  /*87b0*/  BSSY B0, `(.L_x_295) ;  /* 0x00000c3000007945 */ /* 0x000fe20003800000 */
[----:B------:R-:W-:Y:S01]  /*87c0*/  USHF.L.U32 UR6, UR6, UR5, URZ ;  /* 0x0000000506067299 */ /* 0x000fe2000800063f */
[C---:B------:R-:W-:Y:S01]  /*87d0*/  ISETP.NE.AND P2, PT, R3.reuse, RZ, PT ;  /* 0x000000ff0300720c */ /* 0x040fe20003f45270 */
[----:B------:R-:W-:Y:S01]  /*87e0*/  IMAD.MOV.U32 R8, RZ, RZ, 0x1 ;  /* 0x00000001ff087424 */ /* 0x000fe200078e00ff */
[----:B------:R-:W-:Y:S01]  /*87f0*/  ISETP.NE.OR P0, PT, R3, RZ, !P0 ;  /* 0x000000ff0300720c */ /* 0x000fe20004705670 */
[----:B------:R-:W-:Y:S01]  /*8800*/  IMAD.MOV.U32 R0, RZ, RZ, 0x1 ;  /* 0x00000001ff007424 */ /* 0x000fe200078e00ff */
[----:B------:R-:W-:Y:S01]  /*8810*/  LOP3.LUT R6, R16, 0x2, RZ, 0xfc, !PT ;  /* 0x0000000210067812 */ /* 0x000fe200078efcff */
[----:B------:R-:W-:Y:S01]  /*8820*/  IMAD.MOV.U32 R7, RZ, RZ, RZ ;  /* 0x000000ffff077224 */ /* 0x000fe200078e00ff */
[----:B------:R-:W-:Y:S01]  /*8830*/  ULDC UR4, c[0x0][0x600] ;  /* 0x0001800000047ab9 */ /* 0x000fe20000000800 */
[----:B------:R-:W-:Y:S01]  /*8840*/  UMOV UR7, 0x1 ;  /* 0x0000000100077882 */ /* 0x000fe20000000000 */
[----:B------:R-:W-:-:S02]  /*8850*/  UIADD3 UR19, UR40, 0x1, URZ ;  /* 0x0000000128137890 */ /* 0x000fc4000fffe03f */
[----:B------:R-:W-:Y:S02]  /*8860*/  UIADD3 UR15, UR4, -0x1, URZ ;  /* 0xffffffff040f7890 */ /* 0x000fe4000fffe03f */
[----:B------:R-:W-:Y:S02]  /*8870*/  USHF.L.U32 UR17, UR7, UR5, URZ ;  /* 0x0000000507117299 */ /* 0x000fe4000800063f */
[----:B------:R-:W-:Y:S01]  /*8880*/  ULOP3.LUT UR16, URZ, UR6, URZ, 0x33, !UPT ;  /* 0x000000063f107292 */ /* 0x000fe2000f8e333f */
[----:B------:R-:W-:-:S11]  /*8890*/  ULDC.64 UR20, c[0x0][0x198] ;  /* 0x0000660000147ab9 */ /* 0x000fd60000000a00 */
.L_x_307:
[----:B------:R-:W-:-:S03]  /*88a0*/  UMOV UR4, 0xffffffff ;  /* 0xffffffff00047882 */ /* 0x000fc60000000000 */
[----:B------:R-:W-:Y:S05]  /*88b0*/  BRA.DIV UR4, `(.L_x_296) ;  /* 0x0000001204287947 */ /* 0x000fea000b800000 */
[----:B------:R-:W-:-:S13]  /*88c0*/  ELECT P6, URZ, PT ;  /* 0x00000000003f782f */ /* 0x000fda00038c0000 */
.L_x_322:
[----:B------:R-:W0:Y:S01]  /*88d0*/  LDC R3, c[0x0][0x28c] ;  /* 0x0000a300ff037b82 */ /* 0x000e220000000800 */
[----:B------:R-:W-:Y:S01]  /*88e0*/  BSSY B1, `(.L_x_297) ;  /* 0x0000037000017945 */ /* 0x000fe20003800000 */
[----:B0-----:R-:W-:-:S13]  /*88f0*/  ISETP.LT.OR P6, PT, R3, 0x1, !P6 ;  /* 0x000000010300780c */ /* 0x001fda00077c1670 */
[----:B------:R-:W-:Y:S05]  /*8900*/  @P6 BRA `(.L_x_298) ;  /* 0x0000000000d06947 */ /* 0x000fea0003800000 */
[----:B------:R-:W-:Y:S02]  /*8910*/  IMAD.SHL.U32 R22, R22, 0x100, RZ ;  /* 0x0000010016167824 */ /* 0x000fe400078e00ff */
[----:B------:R-:W-:Y:S02]  /*8920*/  IMAD.SHL.U32 R19, R19, 0x40, RZ ;  /* 0x0000004013137824 */ /* 0x000fe400078e00ff */
[----:B------:R-:W-:Y:S02]  /*8930*/  IMAD.MOV.U32 R12, RZ, RZ, RZ ;  /* 0x000000ffff0c7224 */ /* 0x000fe400078e00ff */
[----:B------:R-:W-:Y:S02]  /*8940*/  IMAD.U32 R13, RZ, RZ, UR19 ;  /* 0x00000013ff0d7e24 */ /* 0x000fe4000f8e00ff */
[----:B------:R-:W-:Y:S02]  /*8950*/  IMAD.MOV.U32 R3, RZ, RZ, R0 ;  /* 0x000000ffff037224 */ /* 0x000fe400078e0000 */
[----:B------:R-:W-:-:S07]  /*8960*/  IMAD.MOV.U32 R4, RZ, RZ, R7 ;  /* 0x000000ffff047224 */ /* 0x000fce00078e0007 */
.L_x_302:
[----:B------:R-:W0:Y:S01]  /*8970*/  S2R R10, SR_CgaCtaId ;  /* 0x00000000000a7919 */ /* 0x000e220000008800 */
[----:B------:R-:W-:Y:S01]  /*8980*/  MOV R5, 0x400 ;  /* 0x0000040000057802 */ /* 0x000fe20000000f00 */
[----:B------:R-:W1:Y:S03]  /*8990*/  @!P2 LDC R9, c[0x0][0x500] ;  /* 0x00014000ff09ab82 */ /* 0x000e660000000800 */
[----:B0-----:R-:W-:Y:S02]  /*89a0*/  LEA R11, R10, R5, 0x18 ;  /* 0x000000050a0b7211 */ /* 0x001fe400078ec0ff */
[----:B------:R-:W-:-:S03]  /*89b0*/  SHF.L.U32 R5, R3, 0x1f, RZ ;  /* 0x0000001f03057819 */ /* 0x000fc600000006ff */
[----:B------:R-:W-:-:S04]  /*89c0*/  IMAD R10, R4, 0x8, R11 ;  /* 0x00000008040a7824 */ /* 0x000fc800078e020b */
[----:B------:R-:W0:Y:S02]  /*89d0*/  SYNCS.PHASECHK.TRANS64.TRYWAIT P1, [R10+URZ+0x30], R5 ;  /* 0x000030050a0075a7 */ /* 0x000e24000802017f */
[----:B01----:R-:W-:Y:S05]  /*89e0*/  @!P1 BRA `(.L_x_299) ;  /* 0x0000000c00fc9947 */ /* 0x003fea0003800000 */
.L_x_323:
[----:B0-----:R-:W-:Y:S01]  /*89f0*/  PRMT R5, R6, 0x9910, RZ ;  /* 0x0000991006057816 */ /* 0x001fe200000000ff */
[----:B------:R0:W-:Y:S03]  /*8a00*/  @!P2 SYNCS.ARRIVE.TRANS64 RZ, [R10+URZ], R9 ;  /* 0x000000090affa9a7 */ /* 0x0001e6000800003f */
[----:B------:R-:W-:-:S13]  /*8a10*/  ISETP.NE.AND P1, PT, R5, 0x2, PT ;  /* 0x000000020500780c */ /* 0x000fda0003f25270 */
[----:B0-----:R-:W-:Y:S05]  /*8a20*/  @P1 BRA `(.L_x_300) ;  /* 0x0000000000041947 */ /* 0x001fea0003800000 */
[----:B------:R-:W-:Y:S01]  /*8a30*/  BPT.TRAP 0x1 ;  /* 0x000000040000795c */ /* 0x000fe20000300000 */
.L_x_300:
[----:B------:R-:W-:Y:S05]  /*8a40*/  @P0 BRA `(.L_x_301) ;  /* 0x0000000000040947 */ /* 0x000fea0003800000 */
[----:B------:R-:W-:Y:S01]  /*8a50*/  BPT.TRAP 0x1 ;  /* 0x000000040000795c */ /* 0x000fe20000300000 */
.L_x_301:
[--C-:B------:R-:W-:Y:S01]  /*8a60*/  IMAD R5, R4, 0x800, R11.reuse ;  /* 0x0000080004057824 */ /* 0x100fe200078e020b */
[----:B------:R-:W-:Y:S01]  /*8a70*/  R2UR UR9, R10 ;  /* 0x000000000a0972ca */ /* 0x000fe200000e0000 */
[C---:B------:R-:W-:Y:S01]  /*8a80*/  IMAD R11, R4.reuse, 0x2000, R11 ;  /* 0x00002000040b7824 */ /* 0x040fe200078e020b */
[----:B------:R-:W-:Y:S01]  /*8a90*/  UIADD3 UR4, UP0, UR20, 0xf0, URZ ;  /* 0x000000f014047890 */ /* 0x000fe2000ff1e03f */
[----:B------:R-:W-:Y:S01]  /*8aa0*/  VIADD R13, R13, 0xffffffff ;  /* 0xffffffff0d0d7836 */ /* 0x000fe20000000000 */
[----:B------:R-:W-:Y:S01]  /*8ab0*/  R2UR UR5, R5 ;  /* 0x00000000050572ca */ /* 0x000fe200000e0000 */
[----:B------:R-:W-:Y:S01]  /*8ac0*/  UIADD3 UR22, UP1, UR20, 0x1f0, URZ ;  /* 0x000001f014167890 */ /* 0x000fe2000ff3e03f */
[----:B------:R-:W-:Y:S01]  /*8ad0*/  R2UR UR8, R11 ;  /* 0x000000000b0872ca */ /* 0x000fe200000e0000 */
[----:B------:R-:W-:Y:S01]  /*8ae0*/  VIADD R4, R4, 0x1 ;  /* 0x0000000104047836 */ /* 0x000fe20000000000 */
[----:B------:R-:W-:Y:S01]  /*8af0*/  R2UR UR11, R19 ;  /* 0x00000000130b72ca */ /* 0x000fe200000e0000 */
[----:B------:R-:W-:Y:S01]  /*8b00*/  UIADD3.X UR23, URZ, UR21, URZ, UP1, !UPT ;  /* 0x000000153f177290 */ /* 0x000fe20008ffe43f */
[----:B------:R-:W-:Y:S01]  /*8b10*/  R2UR UR10, R12 ;  /* 0x000000000c0a72ca */ /* 0x000fe200000e0000 */
[----:B------:R-:W-:Y:S01]  /*8b20*/  UMOV UR6, 0x0 ;  /* 0x0000000000067882 */ /* 0x000fe20000000000 */
[----:B------:R-:W-:Y:S01]  /*8b30*/  R2UR UR12, R2 ;  /* 0x00000000020c72ca */ /* 0x000fe200000e0000 */
[----:B------:R-:W-:Y:S01]  /*8b40*/  UMOV UR7, 0x10000000 ;  /* 0x1000000000077882 */ /* 0x000fe20000000000 */
[----:B------:R-:W-:Y:S01]  /*8b50*/  R2UR UR18, R22 ;  /* 0x00000000161272ca */ /* 0x000fe200000e0000 */
[----:B------:R-:W-:Y:S01]  /*8b60*/  VIADD R12, R12, 0x20 ;  /* 0x000000200c0c7836 */ /* 0x000fe20000000000 */
[----:B------:R-:W-:Y:S01]  /*8b70*/  ISETP.GT.AND P3, PT, R13, 0x1, PT ;  /* 0x000000010d00780c */ /* 0x000fe20003f64270 */
[----:B------:R-:W-:Y:S01]  /*8b80*/  UIADD3 UR13, UR5, 0x180, URZ ;  /* 0x00000180050d7890 */ /* 0x000fe2000fffe03f */
[----:B------:R-:W-:Y:S01]  /*8b90*/  ISETP.NE.AND P1, PT, R4, 0x6, PT ;  /* 0x000000060400780c */ /* 0x000fe20003f25270 */
[----:B------:R-:W-:-:S02]  /*8ba0*/  UIADD3.X UR5, URZ, UR21, URZ, UP0, !UPT ;  /* 0x000000153f057290 */ /* 0x000fc400087fe43f */
[----:B------:R-:W-:Y:S01]  /*8bb0*/  UIADD3 UR14, UR8, 0x3180, URZ ;  /* 0x00003180080e7890 */ /* 0x000fe2000fffe03f */
[----:B------:R-:W-:Y:S02]  /*8bc0*/  SEL R10, RZ, 0x1, P1 ;  /* 0x00000001ff0a7807 */ /* 0x000fe40000800000 */
[----:B------:R-:W-:Y:S01]  /*8bd0*/  UMOV UR8, UR13 ;  /* 0x0000000d00087c82 */ /* 0x000fe20008000000 */
[----:B------:R-:W-:Y:S02]  /*8be0*/  SEL R4, R4, RZ, P1 ;  /* 0x000000ff04047207 */ /* 0x000fe40000800000 */
[----:B------:R-:W-:Y:S01]  /*8bf0*/  LOP3.LUT R3, R3, R10, RZ, 0x3c, !PT ;  /* 0x0000000a03037212 */ /* 0x000fe200078e3cff */
[----:B------:R0:W-:Y:S02]  /*8c00*/  UTMALDG.3D [UR8], [UR4], desc[UR6] ;  /* 0x00000608040075b4 */ /* 0x0001e40008011000 */
[----:B0-----:R-:W-:Y:S01]  /*8c10*/  UMOV UR8, UR14 ;  /* 0x0000000e00087c82 */ /* 0x001fe20008000000 */
[----:B------:R-:W-:-:S02]  /*8c20*/  UMOV UR11, UR18 ;  /* 0x00000012000b7c82 */ /* 0x000fc40008000000 */
[----:B------:R0:W-:Y:S02]  /*8c30*/  UTMALDG.3D [UR8], [UR22], desc[UR6] ;  /* 0x00000608160075b4 */ /* 0x0001e40008011000 */
[----:B0-----:R-:W-:Y:S05]  /*8c40*/  @P3 BRA `(.L_x_302) ;  /* 0xfffffffc00483947 */ /* 0x001fea000383ffff */
.L_x_298:
[----:B------:R-:W-:Y:S05]  /*8c50*/  BSYNC B1 ;  /* 0x0000000000017941 */ /* 0x000fea0003800000 */
.L_x_297:
[----:B------:R-:W2:Y:S01]  /*8c60*/  LDL.64 R10, [R1] ;  /* 0x00000000010a7983 */ /* 0x000ea20000100a00 */
[----:B------:R-:W-:Y:S01]  /*8c70*/  LOP3.LUT P4, RZ, R8, 0xff, RZ, 0xc0, !PT ;  /* 0x000000ff08ff7812 */ /* 0x000fe2000788c0ff */
[----:B------:R-:W-:Y:S01]  /*8c80*/  VIADD R4, R7, UR40 ;  /* 0x0000002807047c36 */ /* 0x000fe20008000000 */
[----:B------:R-:W-:Y:S01]  /*8c90*/  ULDC.64 UR4, c[0x0][0x650] ;  /* 0x0001940000047ab9 */ /* 0x000fe20000000a00 */
[----:B------:R-:W-:Y:S01]  /*8ca0*/  IMAD.U32 R7, RZ, RZ, UR40 ;  /* 0x00000028ff077e24 */ /* 0x000fe2000f8e00ff */
[----:B------:R-:W-:Y:S01]  /*8cb0*/  UISETP.GE.U32.AND UP0, UPT, UR40, 0x6, UPT ;  /* 0x000000062800788c */ /* 0x000fe2000bf06070 */
[----:B------:R-:W-:Y:S01]  /*8cc0*/  BSSY B1, `(.L_x_303) ;  /* 0x000006f000017945 */ /* 0x000fe20003800000 */
[----:B------:R-:W-:Y:S01]  /*8cd0*/  ISETP.GT.U32.AND P1, PT, R4, 0x5, PT ;  /* 0x000000050400780c */ /* 0x000fe20003f24070 */
[----:B------:R-:W-:Y:S01]  /*8ce0*/  IMAD.MOV.U32 R19, RZ, RZ, -0x1 ;  /* 0xffffffffff137424 */ /* 0x000fe200078e00ff */
[----:B------:R-:W-:Y:S01]  /*8cf0*/  PRMT R8, RZ, 0x7610, R8 ;  /* 0x00007610ff087816 */ /* 0x000fe20000000008 */
[----:B------:R-:W-:Y:S01]  /*8d00*/  IMAD.MOV.U32 R22, RZ, RZ, -0x1 ;  /* 0xffffffffff167424 */ /* 0x000fe200078e00ff */
[----:B------:R-:W-:-:S02]  /*8d10*/  ISETP.LT.U32.AND P1, PT, R7, 0x6, P1 ;  /* 0x000000060700780c */ /* 0x000fc40000f21070 */
[----:B------:R-:W-:Y:S01]  /*8d20*/  PLOP3.LUT P3, PT, PT, PT, UP0, 0x80, 0x0 ;  /* 0x000000000000781c */ /* 0x000fe20003f6f008 */
[----:B------:R-:W0:Y:S01]  /*8d30*/  @P4 S2R R3, SR_CgaCtaId ;  /* 0x0000000000034919 */ /* 0x000e220000008800 */
[----:B------:R-:W-:-:S04]  /*8d40*/  @P4 MOV R2, 0x400 ;  /* 0x0000040000024802 */ /* 0x000fc80000000f00 */
[----:B0-----:R-:W-:Y:S01]  /*8d50*/  @P4 LEA R5, R3, R2, 0x18 ;  /* 0x0000000203054211 */ /* 0x001fe200078ec0ff */
[----:B------:R-:W-:-:S03]  /*8d60*/  IMAD.WIDE.U32 R2, R4, -0x55555555, RZ ;  /* 0xaaaaaaab04027825 */ /* 0x000fc600078e00ff */
[----:B------:R0:W-:Y:S01]  /*8d70*/  @P4 SYNCS.ARRIVE.TRANS64.A1T0 RZ, [R5+URZ+0x98], RZ ;  /* 0x000098ff05ff49a7 */ /* 0x0001e2000810003f */
[----:B------:R-:W-:Y:S01]  /*8d80*/  IMAD.MOV.U32 R2, RZ, RZ, -0x1 ;  /* 0xffffffffff027424 */ /* 0x000fe200078e00ff */
[----:B0-----:R-:W-:Y:S02]  /*8d90*/  SHF.R.U32.HI R5, RZ, 0x2, R3 ;  /* 0x00000002ff057819 */ /* 0x001fe40000011603 */
[----:B------:R-:W-:-:S03]  /*8da0*/  SEL R3, RZ, 0x1, !P1 ;  /* 0x00000001ff037807 */ /* 0x000fc60004800000 */
[----:B------:R-:W-:Y:S01]  /*8db0*/  IMAD R7, R5, -0x6, R4 ;  /* 0xfffffffa05077824 */ /* 0x000fe200078e0204 */
[----:B------:R-:W-:Y:S02]  /*8dc0*/  LOP3.LUT R0, R0, R3, RZ, 0x3c, !PT ;  /* 0x0000000300007212 */ /* 0x000fe400078e3cff */
[----:B------:R-:W-:Y:S02]  /*8dd0*/  PRMT R3, RZ, 0x7610, R3 ;  /* 0x00007610ff037816 */ /* 0x000fe40000000003 */
[----:B------:R-:W-:Y:S02]  /*8de0*/  @P3 LOP3.LUT R0, R0, 0x1, R5, 0x78, !PT ;  /* 0x0000000100003812 */ /* 0x000fe400078e7805 */
[----:B--2---:R-:W-:-:S04]  /*8df0*/  IADD3 R18, P4, R18, R10, RZ ;  /* 0x0000000a12127210 */ /* 0x004fc80007f9e0ff */
[----:B------:R-:W-:Y:S01]  /*8e00*/  ISETP.GE.U32.AND P1, PT, R18, UR4, PT ;  /* 0x0000000412007c0c */ /* 0x000fe2000bf26070 */
[----:B------:R-:W-:-:S05]  /*8e10*/  IMAD.X R17, R17, 0x1, R23, P4 ;  /* 0x0000000111117824 */ /* 0x000fca00020e0617 */
[----:B------:R-:W-:-:S13]  /*8e20*/  ISETP.GE.U32.AND.EX P1, PT, R17, UR5, PT, P1 ;  /* 0x0000000511007c0c */ /* 0x000fda000bf26110 */
[----:B------:R-:W-:Y:S05]  /*8e30*/  @P1 BRA `(.L_x_304) ;  /* 0x00000004005c1947 */ /* 0x000fea0003800000 */
[----:B------:R-:W0:Y:S01]  /*8e40*/  S2R R11, SR_CTAID.X ;  /* 0x00000000000b7919 */ /* 0x000e220000002500 */
[----:B------:R-:W-:Y:S01]  /*8e50*/  ULDC.64 UR4, c[0x0][0x628] ;  /* 0x00018a0000047ab9 */ /* 0x000fe20000000a00 */
[----:B------:R-:W1:Y:S01]  /*8e60*/  LDC R12, c[0x0][0x144] ;  /* 0x00005100ff0c7b82 */ /* 0x000e620000000800 */
[----:B------:R-:W-:Y:S01]  /*8e70*/  ISETP.NE.U32.AND P1, PT, RZ, UR4, PT ;  /* 0x00000004ff007c0c */ /* 0x000fe2000bf25070 */
[----:B------:R-:W2:Y:S01]  /*8e80*/  S2R R9, SR_CTAID.Y ;  /* 0x0000000000097919 */ /* 0x000ea20000002600 */
[----:B------:R-:W-:Y:S01]  /*8e90*/  ULDC UR6, c[0x0][0x150] ;  /* 0x0000540000067ab9 */ /* 0x000fe20000000800 */
[----:B------:R-:W-:Y:S01]  /*8ea0*/  ULDC UR7, c[0x0][0x630] ;  /* 0x00018c0000077ab9 */ /* 0x000fe20000000800 */
[----:B------:R-:W-:Y:S01]  /*8eb0*/  ISETP.NE.AND.EX P1, PT, RZ, UR5, PT, P1 ;  /* 0x00000005ff007c0c */ /* 0x000fe2000bf25310 */
[----:B------:R-:W-:Y:S01]  /*8ec0*/  IMAD.MOV.U32 R2, RZ, RZ, R18 ;  /* 0x000000ffff027224 */ /* 0x000fe200078e0012 */
[----:B0-----:R-:W-:-:S05]  /*8ed0*/  I2FP.F32.U32 R3, R11 ;  /* 0x0000000b00037245 */ /* 0x001fca0000201000 */
[----:B------:R-:W-:Y:S01]  /*8ee0*/  FMUL R14, R3, UR6 ;  /* 0x00000006030e7c20 */ /* 0x000fe20008400000 */
[----:B------:R-:W-:-:S05]  /*8ef0*/  IMAD.MOV.U32 R3, RZ, RZ, R17 ;  /* 0x000000ffff037224 */ /* 0x000fca00078e0011 */
[----:B--2---:R-:W-:Y:S05]  /*8f00*/  @!P1 BRA `(.L_x_305) ;  /* 0x0000000000289947 */ /* 0x004fea0003800000 */
[----:B------:R-:W-:Y:S02]  /*8f10*/  ULDC UR6, c[0x0][0x634] ;  /* 0x00018d0000067ab9 */ /* 0x000fe40000000800 */
[----:B------:R-:W-:-:S05]  /*8f20*/  IADD3 R3, P1, R18, UR6, RZ ;  /* 0x0000000612037c10 */ /* 0x000fca000ff3e0ff */
[----:B------:R-:W-:-:S04]  /*8f30*/  IMAD.X R13, RZ, RZ, R17, P1 ;  /* 0x000000ffff0d7224 */ /* 0x000fc800008e0611 */
[----:B------:R-:W-:-:S04]  /*8f40*/  IMAD.WIDE.U32 R4, R13, UR4, RZ ;  /* 0x000000040d047c25 */ /* 0x000fc8000f8e00ff */
[----:B------:R-:W-:-:S04]  /*8f50*/  IMAD.WIDE.U32 R4, P1, R3, UR5, R4 ;  /* 0x0000000503047c25 */ /* 0x000fc8000f820004 */
[----:B------:R-:W-:-:S04]  /*8f60*/  IMAD.WIDE.U32 R2, R3, UR4, RZ ;  /* 0x0000000403027c25 */ /* 0x000fc8000f8e00ff */
[----:B------:R-:W-:Y:S01]  /*8f70*/  IMAD.MOV.U32 R2, RZ, RZ, R5 ;  /* 0x000000ffff027224 */ /* 0x000fe200078e0005 */
[----:B------:R-:W-:Y:S01]  /*8f80*/  IADD3 RZ, P3, R3, R4, RZ ;  /* 0x0000000403ff7210 */ /* 0x000fe20007f7e0ff */
[----:B------:R-:W-:-:S04]  /*8f90*/  IMAD.X R3, RZ, RZ, RZ, P1 ;  /* 0x000000ffff037224 */ /* 0x000fc800008e06ff */
[----:B------:R-:W-:-:S08]  /*8fa0*/  IMAD.WIDE.U32.X R2, R13, UR5, R2, P3 ;  /* 0x000000050d027c25 */ /* 0x000fd000098e0402 */
.L_x_305:
[--C-:B------:R-:W-:Y:S01]  /*8fb0*/  SHF.R.U64 R10, R2, UR7, R3.reuse ;  /* 0x00000007020a7c19 */ /* 0x100fe20008001203 */
[----:B------:R-:W0:Y:S01]  /*8fc0*/  F2I.U32.TRUNC.NTZ R14, R14 ;  /* 0x0000000e000e7305 */ /* 0x000e22000020f000 */
[----:B------:R-:W-:Y:S01]  /*8fd0*/  SHF.R.U32.HI R2, RZ, UR7, R3 ;  /* 0x00000007ff027c19 */ /* 0x000fe20008011603 */
[----:B------:R-:W-:Y:S01]  /*8fe0*/  ULDC.64 UR4, c[0x0][0x620] ;  /* 0x0001880000047ab9 */ /* 0x000fe20000000a00 */
[----:B------:R-:W-:Y:S01]  /*8ff0*/  IADD3 R5, P1, RZ, -R10, RZ ;  /* 0x8000000aff057210 */ /* 0x000fe20007f3e0ff */
[----:B------:R-:W-:Y:S01]  /*9000*/  IMAD.MOV.U32 R3, RZ, RZ, R17 ;  /* 0x000000ffff037224 */ /* 0x000fe200078e0011 */
[----:B------:R-:W-:-:S03]  /*9010*/  ULDC.64 UR6, c[0x0][0x640] ;  /* 0x0001900000067ab9 */ /* 0x000fc60000000a00 */
[----:B------:R-:W-:Y:S01]  /*9020*/  IMAD.X R2, RZ, RZ, ~R2, P1 ;  /* 0x000000ffff027224 */ /* 0x000fe200008e0e02 */
[----:B------:R-:W-:-:S03]  /*9030*/  ISETP.NE.U32.AND P1, PT, RZ, UR6, PT ;  /* 0x00000006ff007c0c */ /* 0x000fc6000bf25070 */
[----:B------:R-:W-:Y:S01]  /*9040*/  IMAD R4, R2, UR4, RZ ;  /* 0x0000000402047c24 */ /* 0x000fe2000f8e02ff */
[----:B------:R-:W-:Y:S01]  /*9050*/  ISETP.NE.AND.EX P1, PT, RZ, UR7, PT, P1 ;  /* 0x00000007ff007c0c */ /* 0x000fe2000bf25310 */
[----:B------:R-:W-:-:S04]  /*9060*/  IMAD.MOV.U32 R2, RZ, RZ, R18 ;  /* 0x000000ffff027224 */ /* 0x000fc800078e0012 */
[----:B------:R-:W-:Y:S01]  /*9070*/  IMAD.WIDE.U32 R2, R5, UR4, R2 ;  /* 0x0000000405027c25 */ /* 0x000fe2000f8e0002 */
[----:B------:R-:W-:-:S03]  /*9080*/  ULDC UR4, c[0x0][0x618] ;  /* 0x0001860000047ab9 */ /* 0x000fc60000000800 */
[----:B------:R-:W-:Y:S01]  /*9090*/  IMAD R5, R5, UR5, R4 ;  /* 0x0000000505057c24 */ /* 0x000fe2000f8e0204 */
[----:B------:R-:W-:Y:S01]  /*90a0*/  ULDC UR5, c[0x0][0x154] ;  /* 0x0000550000057ab9 */ /* 0x000fe20000000800 */
[----:B0-----:R-:W-:Y:S02]  /*90b0*/  IMAD.MOV R4, RZ, RZ, -R14 ;  /* 0x000000ffff047224 */ /* 0x001fe400078e0a0e */
[----:B------:R-:W0:Y:S01]  /*90c0*/  LDC R14, c[0x0][0x148] ;  /* 0x00005200ff0e7b82 */ /* 0x000e220000000800 */
[----:B------:R-:W-:Y:S02]  /*90d0*/  IMAD.IADD R3, R3, 0x1, R5 ;  /* 0x0000000103037824 */ /* 0x000fe400078e0205 */
[----:B-1----:R-:W-:Y:S01]  /*90e0*/  IMAD R11, R12, R4, R11 ;  /* 0x000000040c0b7224 */ /* 0x002fe200078e020b */
[----:B------:R-:W-:Y:S02]  /*90f0*/  I2FP.F32.U32 R4, R9 ;  /* 0x0000000900047245 */ /* 0x000fe40000201000 */
[----:B------:R-:W-:-:S02]  /*9100*/  SHF.R.U64 R12, R2, UR4, R3 ;  /* 0x00000004020c7c19 */ /* 0x000fc40008001203 */
[----:B------:R-:W-:Y:S01]  /*9110*/  SHF.R.U32.HI R3, RZ, UR4, R3 ;  /* 0x00000004ff037c19 */ /* 0x000fe20008011603 */
[----:B------:R-:W-:Y:S01]  /*9120*/  FMUL R4, R4, UR5 ;  /* 0x0000000504047c20 */ /* 0x000fe20008400000 */
[----:B------:R-:W-:Y:S02]  /*9130*/  ULDC UR4, c[0x0][0x608] ;  /* 0x0001820000047ab9 */ /* 0x000fe40000000800 */
[--C-:B------:R-:W-:Y:S01]  /*9140*/  SHF.R.U64 R15, R12, UR4, R3.reuse ;  /* 0x000000040c0f7c19 */ /* 0x100fe20008001203 */
[----:B------:R1:W2:Y:S01]  /*9150*/  F2I.U32.TRUNC.NTZ R20, R4 ;  /* 0x0000000400147305 */ /* 0x0002a2000020f000 */
[----:B------:R-:W-:Y:S01]  /*9160*/  SHF.R.U32.HI R2, RZ, UR4, R3 ;  /* 0x00000004ff027c19 */ /* 0x000fe20008011603 */
[----:B------:R-:W-:-:S03]  /*9170*/  ULDC UR4, c[0x0][0x658] ;  /* 0x0001960000047ab9 */ /* 0x000fc60000000800 */
[--C-:B------:R-:W-:Y:S02]  /*9180*/  SHF.R.U64 R13, R15, UR4, R2.reuse ;  /* 0x000000040f0d7c19 */ /* 0x100fe40008001202 */
[----:B------:R-:W-:-:S03]  /*9190*/  SHF.R.U32.HI R19, RZ, UR4, R2 ;  /* 0x00000004ff137c19 */ /* 0x000fc60008011602 */
[----:B------:R-:W-:Y:S02]  /*91a0*/  IMAD.MOV.U32 R2, RZ, RZ, R13 ;  /* 0x000000ffff027224 */ /* 0x000fe400078e000d */
[----:B------:R-:W-:Y:S01]  /*91b0*/  IMAD.MOV.U32 R3, RZ, RZ, R19 ;  /* 0x000000ffff037224 */ /* 0x000fe200078e0013 */
[----:B-1----:R-:W-:Y:S06]  /*91c0*/  @!P1 BRA `(.L_x_306) ;  /* 0x0000000000289947 */ /* 0x002fec0003800000 */
        /* <DEDUP_REMOVED lines=10> */
.L_x_306:
[----:B------:R-:W1:Y:S01]  /*9270*/  LDC R4, c[0x0][0x65c] ;  /* 0x00019700ff047b82 */ /* 0x000e620000000800 */
[----:B------:R-:W-:Y:S01]  /*9280*/  ULDC UR4, c[0x0][0x648] ;  /* 0x0001920000047ab9 */ /* 0x000fe20000000800 */
[----:B------:R-:W-:Y:S01]  /*9290*/  LOP3.LUT R15, R15, UR16, RZ, 0xc0, !PT ;  /* 0x000000100f0f7c12 */ /* 0x000fe2000f8ec0ff */
[----:B--2---:R-:W-:Y:S01]  /*92a0*/  IMAD.MOV R20, RZ, RZ, -R20 ;  /* 0x000000ffff147224 */ /* 0x004fe200078e0a14 */
[----:B------:R-:W-:Y:S01]  /*92b0*/  SHF.R.U64 R2, R2, UR4, R3 ;  /* 0x0000000402027c19 */ /* 0x000fe20008001203 */
[----:B------:R-:W-:Y:S01]  /*92c0*/  ULDC UR4, c[0x0][0x638] ;  /* 0x00018e0000047ab9 */ /* 0x000fe20000000800 */
[----:B------:R-:W-:Y:S01]  /*92d0*/  LOP3.LUT R12, R12, UR15, RZ, 0xc0, !PT ;  /* 0x0000000f0c0c7c12 */ /* 0x000fe2000f8ec0ff */
[----:B------:R-:W-:Y:S01]  /*92e0*/  ULDC UR5, c[0x0][0x610] ;  /* 0x0001840000057ab9 */ /* 0x000fe20000000800 */
[----:B------:R-:W-:Y:S01]  /*92f0*/  IMAD.MOV.U32 R3, RZ, RZ, 0x1 ;  /* 0x00000001ff037424 */ /* 0x000fe200078e00ff */
[----:B-1----:R-:W-:Y:S01]  /*9300*/  ISETP.NE.AND P1, PT, R4, 0x1, PT ;  /* 0x000000010400780c */ /* 0x002fe20003f25270 */
[----:B------:R-:W-:-:S02]  /*9310*/  IMAD.MOV R4, RZ, RZ, -R2 ;  /* 0x000000ffff047224 */ /* 0x000fc400078e0a02 */
[----:B------:R-:W-:Y:S02]  /*9320*/  IMAD R2, R2, UR17, R15 ;  /* 0x0000001102027c24 */ /* 0x000fe4000f8e020f */
[----:B------:R-:W-:Y:S01]  /*9330*/  IMAD R13, R4, UR4, R13 ;  /* 0x00000004040d7c24 */ /* 0x000fe2000f8e020d */
[----:B------:R-:W-:-:S07]  /*9340*/  ULDC UR4, c[0x0][0x600] ;  /* 0x0001800000047ab9 */ /* 0x000fce0000000800 */
[----:B0-----:R-:W-:-:S04]  /*9350*/  @P1 IMAD R11, R14, R20, R9 ;  /* 0x000000140e0b1224 */ /* 0x001fc800078e0209 */
[----:B------:R-:W-:Y:S02]  /*9360*/  IMAD R11, R2, UR5, R11 ;  /* 0x00000005020b7c24 */ /* 0x000fe4000f8e020b */
[----:B------:R-:W-:-:S05]  /*9370*/  IMAD R2, R13, UR4, R12 ;  /* 0x000000040d027c24 */ /* 0x000fca000f8e020c */
[----:B------:R-:W-:Y:S02]  /*9380*/  SEL R22, R2, R11, !P1 ;  /* 0x0000000b02167207 */ /* 0x000fe40004800000 */
[----:B------:R-:W-:Y:S01]  /*9390*/  SEL R19, R11, R2, !P1 ;  /* 0x000000020b137207 */ /* 0x000fe20004800000 */
[----:B------:R-:W-:-:S07]  /*93a0*/  IMAD.MOV.U32 R2, RZ, RZ, R10 ;  /* 0x000000ffff027224 */ /* 0x000fce00078e000a */
.L_x_304:
[----:B------:R-:W-:Y:S05]  /*93b0*/  BSYNC B1 ;  /* 0x0000000000017941 */ /* 0x000fea0003800000 */
.L_x_303:
[----:B------:R-:W-:-:S13]  /*93c0*/  LOP3.LUT P1, RZ, R3, 0xff, RZ, 0xc0, !PT ;  /* 0x000000ff03ff7812 */ /* 0x000fda000782c0ff */
[----:B------:R-:W-:Y:S05]  /*93d0*/  @P1 BRA `(.L_x_307) ;  /* 0xfffffff400301947 */ /* 0x000fea000383ffff */
[----:B------:R-:W-:Y:S05]  /*93e0*/  BSYNC B0 ;  /* 0x0000000000007941 */ /* 0x000fea0003800000 */
.L_x_295:
[----:B------:R-:W-:-:S03]  /*93f0*/  UMOV UR4, 0xffffffff ;  /* 0xffffffff00047882 */ /* 0x000fc60000000000 */
[----:B------:R-:W-:Y:S05]  /*9400*/  BRA.DIV UR4, `(.L_x_308) ;  /* 0x0000000604887947 */ /* 0x000fea000b800000 */
[----:B------:R-:W-:-:S13]  /*9410*/  ELECT P6, URZ, PT ;  /* 0x00000000003f782f */ /* 0x000fda00038c0000 */
.L_x_326:
[----:B------:R-:W-:Y:S04]  /*9420*/  BSSY B0, `(.L_x_309) ;  /* 0x000003d000007945 */ /* 0x000fe80003800000 */
[----:B------:R-:W-:Y:S05]  /*9430*/  @!P6 BRA `(.L_x_310) ;  /* 0x0000000000ece947 */ /* 0x000fea0003800000 */
[----:B------:R-:W-:-:S04]  /*9440*/  LOP3.LUT R16, R16, 0x2, RZ, 0xfc, !PT ;  /* 0x0000000210107812 */ /* 0x000fc800078efcff */
[----:B------:R-:W-:-:S13]  /*9450*/  ISETP.NE.AND P0, PT, R16, 0x3, PT ;  /* 0x000000031000780c */ /* 0x000fda0003f05270 */
[----:B------:R-:W-:Y:S05]  /*9460*/  @!P0 BRA `(.L_x_311) ;  /* 0x0000000000048947 */ /* 0x000fea0003800000 */
[----:B------:R-:W-:Y:S01]  /*9470*/  BPT.TRAP 0x1 ;  /* 0x000000040000795c */ /* 0x000fe20000300000 */
.L_x_311:
[----:B------:R-:W0:Y:S01]  /*9480*/  S2R R3, SR_CgaCtaId ;  /* 0x0000000000037919 */ /* 0x000e220000008800 */
[----:B------:R-:W-:Y:S02]  /*9490*/  MOV R2, 0x400 ;  /* 0x0000040000027802 */ /* 0x000fe40000000f00 */
[----:B------:R-:W-:Y:S02]  /*94a0*/  SHF.L.U32 R4, R0, 0x1f, RZ ;  /* 0x0000001f00047819 */ /* 0x000fe400000006ff */
[----:B0-----:R-:W-:-:S05]  /*94b0*/  LEA R2, R3, R2, 0x18 ;  /* 0x0000000203027211 */ /* 0x001fca00078ec0ff */
[----:B------:R-:W-:-:S04]  /*94c0*/  VIADD R2, R2, 0x30 ;  /* 0x0000003002027836 */ /* 0x000fc80000000000 */
[C---:B------:R-:W-:Y:S02]  /*94d0*/  IMAD R9, R7.reuse, 0x8, R2 ;  /* 0x0000000807097824 */ /* 0x040fe400078e0202 */
[----:B------:R-:W-:Y:S02]  /*94e0*/  VIADD R7, R7, 0x1 ;  /* 0x0000000107077836 */ /* 0x000fe40000000000 */
[----:B------:R-:W0:Y:S03]  /*94f0*/  SYNCS.PHASECHK.TRANS64.TRYWAIT P0, [R9+URZ], R4 ;  /* 0x00000004090075a7 */ /* 0x000e26000800017f */
[----:B------:R-:W-:-:S04]  /*9500*/  ISETP.NE.AND P1, PT, R7, 0x6, PT ;  /* 0x000000060700780c */ /* 0x000fc80003f25270 */
[----:B------:R-:W-:Y:S02]  /*9510*/  SEL R3, RZ, 0x1, P1 ;  /* 0x00000001ff037807 */ /* 0x000fe40000800000 */
[----:B------:R-:W-:Y:S02]  /*9520*/  SEL R7, R7, RZ, P1 ;  /* 0x000000ff07077207 */ /* 0x000fe40000800000 */
[----:B------:R-:W-:-:S03]  /*9530*/  LOP3.LUT R6, R0, R3, RZ, 0x3c, !PT ;  /* 0x0000000300067212 */ /* 0x000fc600078e3cff */
[----:B------:R-:W-:Y:S01]  /*9540*/  IMAD R8, R7, 0x8, R2 ;  /* 0x0000000807087824 */ /* 0x000fe200078e0202 */
[----:B------:R-:W-:Y:S01]  /*9550*/  SHF.L.U32 R5, R6, 0x1f, RZ ;  /* 0x0000001f06057819 */ /* 0x000fe200000006ff */
[----:B0-----:R-:W-:Y:S06]  /*9560*/  @!P0 BRA `(.L_x_312) ;  /* 0x0000000400508947 */ /* 0x001fec0003800000 */
.L_x_327:
[----:B------:R-:W1:Y:S01]  /*9570*/  SYNCS.PHASECHK.TRANS64.TRYWAIT P0, [R8+URZ], R5 ;  /* 0x00000005080075a7 */ /* 0x000e62000800017f */
[----:B------:R-:W-:-:S05]  /*9580*/  VIADD R0, R7, 0x1 ;  /* 0x0000000107007836 */ /* 0x000fca0000000000 */
[----:B------:R-:W-:-:S04]  /*9590*/  ISETP.NE.AND P1, PT, R0, 0x6, PT ;  /* 0x000000060000780c */ /* 0x000fc80003f25270 */
[----:B------:R-:W-:Y:S02]  /*95a0*/  SEL R3, RZ, 0x1, P1 ;  /* 0x00000001ff037807 */ /* 0x000fe40000800000 */
[----:B------:R-:W-:Y:S02]  /*95b0*/  SEL R7, R0, RZ, P1 ;  /* 0x000000ff00077207 */ /* 0x000fe40000800000 */
[----:B------:R-:W-:-:S03]  /*95c0*/  LOP3.LUT R6, R6, R3, RZ, 0x3c, !PT ;  /* 0x0000000306067212 */ /* 0x000fc600078e3cff */
[----:B0-----:R-:W-:Y:S01]  /*95d0*/  IMAD R9, R7, 0x8, R2 ;  /* 0x0000000807097824 */ /* 0x001fe200078e0202 */
[----:B------:R-:W-:Y:S01]  /*95e0*/  SHF.L.U32 R4, R6, 0x1f, RZ ;  /* 0x0000001f06047819 */ /* 0x000fe200000006ff */
[----:B-1----:R-:W-:Y:S06]  /*95f0*/  @!P0 BRA `(.L_x_313) ;  /* 0x0000000400408947 */ /* 0x002fec0003800000 */
.L_x_328:
        /* <DEDUP_REMOVED lines=9> */
.L_x_329:
[----:B------:R-:W1:Y:S01]  /*9690*/  SYNCS.PHASECHK.TRANS64.TRYWAIT P0, [R8+URZ], R5 ;  /* 0x00000005080075a7 */ /* 0x000e62000800017f */
[----:B------:R-:W-:-:S05]  /*96a0*/  VIADD R0, R7, 0x1 ;  /* 0x0000000107007836 */ /* 0x000fca0000000000 */
[----:B------:R-:W-:-:S04]  /*96b0*/  ISETP.NE.AND P1, PT, R0, 0x6, PT ;  /* 0x000000060000780c */ /* 0x000fc80003f25270 */
[----:B------:R-:W-:Y:S02]  /*96c0*/  SEL R3, RZ, 0x1, P1 ;  /* 0x00000001ff037807 */ /* 0x000fe40000800000 */
[----:B------:R-:W-:Y:S02]  /*96d0*/  SEL R7, R0, RZ, P1 ;  /* 0x000000ff00077207 */ /* 0x000fe40000800000 */
[----:B0-----:R-:W-:-:S03]  /*96e0*/  LOP3.LUT R9, R6, R3, RZ, 0x3c, !PT ;  /* 0x0000000306097212 */ /* 0x001fc600078e3cff */
[----:B------:R-:W-:Y:S01]  /*96f0*/  IMAD R11, R7, 0x8, R2 ;  /* 0x00000008070b7824 */ /* 0x000fe200078e0202 */
[----:B------:R-:W-:Y:S01]  /*9700*/  SHF.L.U32 R6, R9, 0x1f, RZ ;  /* 0x0000001f09067819 */ /* 0x000fe200000006ff */
[----:B-1----:R-:W-:Y:S06]  /*9710*/  @!P0 BRA `(.L_x_315) ;  /* 0x0000000400208947 */ /* 0x002fec0003800000 */
.L_x_330:
[----:B------:R-:W1:Y:S01]  /*9720*/  SYNCS.PHASECHK.TRANS64.TRYWAIT P0, [R11+URZ], R6 ;  /* 0x000000060b0075a7 */ /* 0x000e62000800017f */
[----:B------:R-:W-:-:S05]  /*9730*/  VIADD R0, R7, 0x1 ;  /* 0x0000000107007836 */ /* 0x000fca0000000000 */
[----:B------:R-:W-:-:S04]  /*9740*/  ISETP.NE.AND P1, PT, R0, 0x6, PT ;  /* 0x000000060000780c */ /* 0x000fc80003f25270 */
[----:B------:R-:W-:Y:S02]  /*9750*/  SEL R4, RZ, 0x1, P1 ;  /* 0x00000001ff047807 */ /* 0x000fe40000800000 */
[----:B------:R-:W-:Y:S02]  /*9760*/  SEL R3, R0, RZ, P1 ;  /* 0x000000ff00037207 */ /* 0x000fe40000800000 */
[----:B------:R-:W-:Y:S01]  /*9770*/  LOP3.LUT R0, R9, R4, RZ, 0x3c, !PT ;  /* 0x0000000409007212 */ /* 0x000fe200078e3cff */
[----:B-1----:R-:W-:Y:S06]  /*9780*/  @!P0 BRA `(.L_x_316) ;  /* 0x0000000400188947 */ /* 0x002fec0003800000 */
.L_x_331:
[----:B------:R-:W-:Y:S01]  /*9790*/  IMAD R3, R3, 0x8, R2 ;  /* 0x0000000803037824 */ /* 0x000fe200078e0202 */
[----:B------:R-:W-:-:S07]  /*97a0*/  SHF.L.U32 R0, R0, 0x1f, RZ ;  /* 0x0000001f00007819 */ /* 0x000fce00000006ff */
.L_x_317:
[----:B--2---:R2:W3:Y:S02]  /*97b0*/  SYNCS.PHASECHK.TRANS64.TRYWAIT P0, [R3+URZ], R0 ;  /* 0x00000000030075a7 */ /* 0x0044e4000800017f */
[----:B---3--:R-:W-:Y:S05]  /*97c0*/  @!P0 NANOSLEEP.SYNCS 0x989680 ;  /* 0x009896800000895d */ /* 0x008fea0003900000 */
[----:B------:R-:W3:Y:S02]  /*97d0*/  @!P0 SYNCS.PHASECHK.TRANS64 P0, [R3+URZ], R0 ;  /* 0x00000000030085a7 */ /* 0x000ee4000800007f */
[----:B---3--:R-:W-:Y:S05]  /*97e0*/  @!P0 BRA `(.L_x_317) ;  /* 0xfffffffc00f08947 */ /* 0x008fea000383ffff */
.L_x_310:
[----:B------:R-:W-:Y:S05]  /*97f0*/  BSYNC B0 ;  /* 0x0000000000007941 */ /* 0x000fea0003800000 */
.L_x_309:
[----:B------:R-:W-:Y:S05]  /*9800*/  EXIT ;  /* 0x000000000000794d */ /* 0x000fea0003800000 */
.L_x_15:
[----:B-1----:R1:W2:Y:S02]  /*9810*/  SYNCS.PHASECHK.TRANS64.TRYWAIT P0, [R157+URZ], R0 ;  /* 0x000000009d0075a7 */ /* 0x0022a4000800017f */
[----:B--2---:R-:W-:Y:S05]  /*9820*/  @!P0 NANOSLEEP.SYNCS 0x989680 ;  /* 0x009896800000895d */ /* 0x004fea0003900000 */
[----:B------:R-:W2:Y:S02]  /*9830*/  @!P0 SYNCS.PHASECHK.TRANS64 P0, [R157+URZ], R0 ;  /* 0x000000009d0085a7 */ /* 0x000ea4000800007f */
[----:B--2---:R-:W-:Y:S05]  /*9840*/  @!P0 BRA `(.L_x_15) ;  /* 0xfffffffc00f08947 */ /* 0x004fea000383ffff */
[----:B------:R-:W-:Y:S05]  /*9850*/  BRA `(.L_x_318) ;  /* 0xffffff7c00147947 */ /* 0x000fea000383ffff */
.L_x_20:
[----:B--2---:R2:W3:Y:S02]  /*9860*/  SYNCS.PHASECHK.TRANS64.TRYWAIT P1, [R3+URZ], R0 ;  /* 0x00000000030075a7 */ /* 0x0044e4000802017f */
[----:B---3--:R-:W-:Y:S05]  /*9870*/  @!P1 NANOSLEEP.SYNCS 0x989680 ;  /* 0x009896800000995d */ /* 0x008fea0003900000 */
[----:B------:R-:W3:Y:S02]  /*9880*/  @!P1 SYNCS.PHASECHK.TRANS64 P1, [R3+URZ], R0 ;  /* 0x00000000030095a7 */ /* 0x000ee4000802007f */
[----:B---3--:R-:W-:Y:S05]  /*9890*/  @!P1 BRA `(.L_x_20) ;  /* 0xfffffffc00f09947 */ /* 0x008fea000383ffff */
[----:B------:R-:W-:Y:S05]  /*98a0*/  BRA `(.L_x_19) ;  /* 0xffffff7c00847947 */ /* 0x000fea000383ffff */
.L_x_25:
[----:B--2---:R-:W-:-:S04]  /*98b0*/  IMAD.U32 R4, RZ, RZ, UR4 ;  /* 0x00000004ff047e24 */ /* 0x004fc8000f8e00ff */
[----:B------:R2:W3:Y:S03]  /*98c0*/  SYNCS.PHASECHK.TRANS64.TRYWAIT P1, [R4+URZ], R3 ;  /* 0x00000003040075a7 */ /* 0x0004e6000802017f */
[----:B---3--:R-:W-:Y:S05]  /*98d0*/  @!P1 NANOSLEEP.SYNCS 0x989680 ;  /* 0x009896800000995d */ /* 0x008fea0003900000 */
[----:B------:R-:W3:Y:S02]  /*98e0*/  @!P1 SYNCS.PHASECHK.TRANS64 P1, [R4+URZ], R3 ;  /* 0x00000003040095a7 */ /* 0x000ee4000802007f */
[----:B---3--:R-:W-:Y:S05]  /*98f0*/  @!P1 BRA `(.L_x_25) ;  /* 0xfffffffc00ec9947 */ /* 0x008fea000383ffff */
[----:B------:R-:W-:Y:S05]  /*9900*/  BRA `(.L_x_24) ;  /* 0xffffff7c00f87947 */ /* 0x000fea000383ffff */
.L_x_31:
[----:B-1----:R1:W2:Y:S02]  /*9910*/  SYNCS.PHASECHK.TRANS64.TRYWAIT P0, [R157+URZ+0x10], R0 ;  /* 0x000010009d0075a7 */ /* 0x0022a4000800017f */
[----:B--2---:R-:W-:Y:S05]  /*9920*/  @!P0 NANOSLEEP.SYNCS 0x989680 ;  /* 0x009896800000895d */ /* 0x004fea0003900000 */
[----:B------:R-:W2:Y:S02]  /*9930*/  @!P0 SYNCS.PHASECHK.TRANS64 P0, [R157+URZ+0x10], R0 ;  /* 0x000010009d0085a7 */ /* 0x000ea4000800007f */
[----:B--2---:R-:W-:Y:S05]  /*9940*/  @!P0 BRA `(.L_x_31) ;  /* 0xfffffffc00f08947 */ /* 0x004fea000383ffff */
[----:B------:R-:W-:Y:S05]  /*9950*/  BRA `(.L_x_319) ;  /* 0xffffff8000d47947 */ /* 0x000fea000383ffff */
.L_x_296:
[----:B------:R-:W-:Y:S01]  /*9960*/  BSSY B1, `(.L_x_320) ;  /* 0x0000006000017945 */ /* 0x000fe20003800000 */
[----:B------:R-:W-:-:S07]  /*9970*/  IMAD.MOV.U32 R15, RZ, RZ, -0x1 ;  /* 0xffffffffff0f7424 */ /* 0x000fce00078e00ff */
[----:B-----5:R-:W-:Y:S05]  /*9980*/  WARPSYNC.COLLECTIVE R15, `(.L_x_321) ;  /* 0x000000000f0c7348 */ /* 0x020fea0003c00000 */
[----:B------:R-:W-:Y:S02]  /*9990*/  ELECT P6, UR62, PT ;  /* 0x00000000003e782f */ /* 0x000fe400038c0000 */
[----:B------:R-:W-:Y:S01]  /*99a0*/  MOV R14, UR62 ;  /* 0x0000003e000e7c02 */ /* 0x000fe20008000f00 */
[----:B-----5:R-:W-:Y:S10]  /*99b0*/  ENDCOLLECTIVE ;  /* 0x000000000000791b */ /* 0x020ff40003800000 */
.L_x_321:
[----:B------:R-:W-:Y:S05]  /*99c0*/  BSYNC B1 ;  /* 0x0000000000017941 */ /* 0x000fea0003800000 */
.L_x_320:
[----:B------:R-:W-:Y:S05]  /*99d0*/  BRA `(.L_x_322) ;  /* 0xffffffec00bc7947 */ /* 0x000fea000383ffff */
.L_x_299:
[----:B0-----:R0:W1:Y:S02]  /*99e0*/  SYNCS.PHASECHK.TRANS64.TRYWAIT P1, [R10+URZ+0x30], R5 ;  /* 0x000030050a0075a7 */ /* 0x001064000802017f */
[----:B-1----:R-:W-:Y:S05]  /*99f0*/  @!P1 NANOSLEEP.SYNCS 0x989680 ;  /* 0x009896800000995d */ /* 0x002fea0003900000 */
[----:B------:R-:W1:Y:S02]  /*9a00*/  @!P1 SYNCS.PHASECHK.TRANS64 P1, [R10+URZ+0x30], R5 ;  /* 0x000030050a0095a7 */ /* 0x000e64000802007f */
[----:B-1----:R-:W-:Y:S05]  /*9a10*/  @!P1 BRA `(.L_x_299) ;  /* 0xfffffffc00f09947 */ /* 0x002fea000383ffff */
[----:B------:R-:W-:Y:S05]  /*9a20*/  BRA `(.L_x_323) ;  /* 0xffffffec00f07947 */ /* 0x000fea000383ffff */
.L_x_308:
[----:B------:R-:W-:Y:S01]  /*9a30*/  BSSY B0, `(.L_x_324) ;  /* 0x0000006000007945 */ /* 0x000fe20003800000 */
[----:B------:R-:W-:-:S07]  /*9a40*/  IMAD.MOV.U32 R15, RZ, RZ, -0x1 ;  /* 0xffffffffff0f7424 */ /* 0x000fce00078e00ff */
[----:B-----5:R-:W-:Y:S05]  /*9a50*/  WARPSYNC.COLLECTIVE R15, `(.L_x_325) ;  /* 0x000000000f0c7348 */ /* 0x020fea0003c00000 */
[----:B------:R-:W-:Y:S02]  /*9a60*/  ELECT P6, UR62, PT ;  /* 0x00000000003e782f */ /* 0x000fe400038c0000 */
[----:B------:R-:W-:Y:S01]  /*9a70*/  MOV R14, UR62 ;  /* 0x0000003e000e7c02 */ /* 0x000fe20008000f00 */
[----:B-----5:R-:W-:Y:S10]  /*9a80*/  ENDCOLLECTIVE ;  /* 0x000000000000791b */ /* 0x020ff40003800000 */
.L_x_325:
[----:B------:R-:W-:Y:S05]  /*9a90*/  BSYNC B0 ;  /* 0x0000000000007941 */ /* 0x000fea0003800000 */
.L_x_324:
[----:B------:R-:W-:Y:S05]  /*9aa0*/  BRA `(.L_x_326) ;  /* 0xfffffff8005c7947 */ /* 0x000fea000383ffff */
.L_x_312:
[----:B0-----:R0:W1:Y:S02]  /*9ab0*/  SYNCS.PHASECHK.TRANS64.TRYWAIT P0, [R9+URZ], R4 ;  /* 0x00000004090075a7 */ /* 0x001064000800017f */
[----:B-1----:R-:W-:Y:S05]  /*9ac0*/  @!P0 NANOSLEEP.SYNCS 0x989680 ;  /* 0x009896800000895d */ /* 0x002fea0003900000 */
[----:B------:R-:W1:Y:S02]  /*9ad0*/  @!P0 SYNCS.PHASECHK.TRANS64 P0, [R9+URZ], R4 ;  /* 0x00000004090085a7 */ /* 0x000e64000800007f */
[----:B-1----:R-:W-:Y:S05]  /*9ae0*/  @!P0 BRA `(.L_x_312) ;  /* 0xfffffffc00f08947 */ /* 0x002fea000383ffff */
[----:B------:R-:W-:Y:S05]  /*9af0*/  BRA `(.L_x_327) ;  /* 0xfffffff8009c7947 */ /* 0x000fea000383ffff */
.L_x_313:
[----:B0-----:R0:W1:Y:S02]  /*9b00*/  SYNCS.PHASECHK.TRANS64.TRYWAIT P0, [R8+URZ], R5 ;  /* 0x00000005080075a7 */ /* 0x001064000800017f */
[----:B-1----:R-:W-:Y:S05]  /*9b10*/  @!P0 NANOSLEEP.SYNCS 0x989680 ;  /* 0x009896800000895d */ /* 0x002fea0003900000 */
[----:B------:R-:W1:Y:S02]  /*9b20*/  @!P0 SYNCS.PHASECHK.TRANS64 P0, [R8+URZ], R5 ;  /* 0x00000005080085a7 */ /* 0x000e64000800007f */
[----:B-1----:R-:W-:Y:S05]  /*9b30*/  @!P0 BRA `(.L_x_313) ;  /* 0xfffffffc00f08947 */ /* 0x002fea000383ffff */
[----:B------:R-:W-:Y:S05]  /*9b40*/  BRA `(.L_x_328) ;  /* 0xfffffff800ac7947 */ /* 0x000fea000383ffff */
.L_x_314:
[----:B0-----:R0:W1:Y:S02]  /*9b50*/  SYNCS.PHASECHK.TRANS64.TRYWAIT P0, [R9+URZ], R4 ;  /* 0x00000004090075a7 */ /* 0x001064000800017f */
[----:B-1----:R-:W-:Y:S05]  /*9b60*/  @!P0 NANOSLEEP.SYNCS 0x989680 ;  /* 0x009896800000895d */ /* 0x002fea0003900000 */
[----:B------:R-:W1:Y:S02]  /*9b70*/  @!P0 SYNCS.PHASECHK.TRANS64 P0, [R9+URZ], R4 ;  /* 0x00000004090085a7 */ /* 0x000e64000800007f */
[----:B-1----:R-:W-:Y:S05]  /*9b80*/  @!P0 BRA `(.L_x_314) ;  /* 0xfffffffc00f08947 */ /* 0x002fea000383ffff */
[----:B------:R-:W-:Y:S05]  /*9b90*/  BRA `(.L_x_329) ;  /* 0xfffffff800bc7947 */ /* 0x000fea000383ffff */
.L_x_315:
[----:B0-----:R0:W1:Y:S02]  /*9ba0*/  SYNCS.PHASECHK.TRANS64.TRYWAIT P0, [R8+URZ], R5 ;  /* 0x00000005080075a7 */ /* 0x001064000800017f */
[----:B-1----:R-:W-:Y:S05]  /*9bb0*/  @!P0 NANOSLEEP.SYNCS 0x989680 ;  /* 0x009896800000895d */ /* 0x002fea0003900000 */
[----:B------:R-:W1:Y:S02]  /*9bc0*/  @!P0 SYNCS.PHASECHK.TRANS64 P0, [R8+URZ], R5 ;  /* 0x00000005080085a7 */ /* 0x000e64000800007f */
[----:B-1----:R-:W-:Y:S05]  /*9bd0*/  @!P0 BRA `(.L_x_315) ;  /* 0xfffffffc00f08947 */ /* 0x002fea000383ffff */
[----:B------:R-:W-:Y:S05]  /*9be0*/  BRA `(.L_x_330) ;  /* 0xfffffff800cc7947 */ /* 0x000fea000383ffff */
.L_x_316:
[----:B-1----:R1:W2:Y:S02]  /*9bf0*/  SYNCS.PHASECHK.TRANS64.TRYWAIT P0, [R11+URZ], R6 ;  /* 0x000000060b0075a7 */ /* 0x0022a4000800017f */
[----:B--2---:R-:W-:Y:S05]  /*9c00*/  @!P0 NANOSLEEP.SYNCS 0x989680 ;  /* 0x009896800000895d */ /* 0x004fea0003900000 */
[----:B------:R-:W2:Y:S02]  /*9c10*/  @!P0 SYNCS.PHASECHK.TRANS64 P0, [R11+URZ], R6 ;  /* 0x000000060b0085a7 */ /* 0x000ea4000800007f */
[----:B--2---:R-:W-:Y:S05]  /*9c20*/  @!P0 BRA `(.L_x_316) ;  /* 0xfffffffc00f08947 */ /* 0x004fea000383ffff */
[----:B------:R-:W-:Y:S05]  /*9c30*/  BRA `(.L_x_331) ;  /* 0xfffffff800d47947 */ /* 0x000fea000383ffff */
.L_x_332:
[----:B------:R-:W-:-:S00]  /*9c40*/  BRA `(.L_x_332) ;  /* 0xfffffffc00fc7947 */ /* 0x000fc0000383ffff */
[----:B------:R-:W-:-:S00]  /*9c50*/  NOP ;  /* 0x0000000000007918 */ /* 0x000fc00000000000 */
        /* <DEDUP_REMOVED lines=10> */
.L_x_333:


//--------------------- .nv.global.init           --------------------------
	.section	.nv.global.init,"aw",@progbits
.nv.global.init:
	.type		$str$22,@object
	.size		$str$22,($str$23 - $str$22)
$str$22:
        /*0000*/ 	.byte	0x6b, 0x5f, 0x74, 0x69, 0x6c, 0x65, 0x5f, 0x63, 0x6f, 0x75, 0x6e, 0x74, 0x20, 0x3e, 0x3d, 0x20
        /*0010*/ 	.byte	0x31, 0x00
	.type		$str$23,@object
	.size		$str$23,(__unnamed_1 - $str$23)
$str$23:
        /*0012*/ 	.byte	0x2f, 0x74, 0x6d, 0x70, 0x2f, 0x63, 0x75, 0x74, 0x6c, 0x61, 0x73, 0x73, 0x5f, 0x73, 0x77, 0x65
        /*0022*/ 	.byte	0x65, 0x70, 0x5f, 0x73, 0x72, 0x63, 0x2f, 0x69, 0x6e, 0x63, 0x6c, 0x75, 0x64, 0x65, 0x2f, 0x63
        /*0032*/ 	.byte	0x75, 0x74, 0x6c, 0x61, 0x73, 0x73, 0x2f, 0x67, 0x65, 0x6d, 0x6d, 0x2f, 0x63, 0x6f, 0x6c, 0x6c
        /*0042*/ 	.byte	0x65, 0x63, 0x74, 0x69, 0x76, 0x65, 0x2f, 0x73, 0x6d, 0x39, 0x30, 0x5f, 0x6d, 0x6d, 0x61, 0x5f
        /*0052*/ 	.byte	0x74, 0x6d, 0x61, 0x5f, 0x67, 0x6d, 0x6d, 0x61, 0x5f, 0x73, 0x73, 0x5f, 0x77, 0x61, 0x72, 0x70
        /*0062*/ 	.byte	0x73, 0x70, 0x65, 0x63, 0x69, 0x61, 0x6c, 0x69, 0x7a, 0x65, 0x64, 0x2e, 0x68, 0x70, 0x70, 0x00
	.type		__unnamed_1,@object
	.size		__unnamed_1,(.L_0 - __unnamed_1)
__unnamed_1:
        /*0072*/ 	.byte	0x76, 0x6f, 0x69, 0x64, 0x20, 0x63, 0x75, 0x74, 0x6c, 0x61, 0x73, 0x73, 0x3a, 0x3a, 0x67, 0x65
        /* <DEDUP_REMOVED lines=171> */
        /*0b32*/ 	.byte	0x3a, 0x3a, 0x69, 0x64, 0x65, 0x6e, 0x74, 0x69, 0x74, 0x79, 0x5d, 0x00
.L_0:


//--------------------- .nv.shared._ZN7cutlass13device_kernelINS_4gemm6kernel13GemmUniversalIN4cute5tupleIJiiiiEEENS1_10collective13CollectiveMmaINS1_34MainloopSm90TmaGmmaWarpSpecializedILi6ENS5_IJNS4_1CILi1EEESB_SB_EEENS1_32KernelTmaWarpSpecializedPingpongEEENS5_IJNSA_ILi64EEENSA_ILi256EEENSA_ILi32EEEEEEaNS5_IJlSB_lEEEaSJ_NS4_8TiledMMAINS4_8MMA_AtomIJNS4_4SM904GMMA27MMA_64x256x32_S32S8S8_SS_TNEEEENS4_6LayoutISC_NS5_IJNSA_ILi0EEESR_SR_EEEEENS5_IJNS4_10UnderscoreESU_SU_EEEEENS4_13SM90_TMA_LOADENS4_14ComposedLayoutINS4_7SwizzleILi1ELi4ELi3EEENS4_18smem_ptr_flag_bitsILi8EEENSQ_INS5_IJNSA_ILi8EEESH_EEENS5_IJSH_SB_EEEEEEEvNS4_8identityESX_S17_vS18_EENS_8epilogue10collective6detail29Sm90TmaWarpSpecializedAdapterINS1B_15DefaultEpilogueIaSJ_SJ_NS1A_6thread17LinearCombinationIaLi1EiiLNS1F_9ScaleType4KindE0ELNS_15FloatRoundStyleE2EaEENS1_15EpilogueDefaultEEEEEvvEEEEvNT_6ParamsE --------------------------
	.section	.nv.shared._ZN7cutlass13device_kernelINS_4gemm6kernel13GemmUniversalIN4cute5tupleIJiiiiEEENS1_10collective13CollectiveMmaINS1_34MainloopSm90TmaGmmaWarpSpecializedILi6ENS5_IJNS4_1CILi1EEESB_SB_EEENS1_32KernelTmaWarpSpecializedPingpongEEENS5_IJNSA_ILi64EEENSA_ILi256EEENSA_ILi32EEEEEEaNS5_IJlSB_lEEEaSJ_NS4_8TiledMMAINS4_8MMA_AtomIJNS4_4SM904GMMA27MMA_64x256x32_S32S8S8_SS_TNEEEENS4_6LayoutISC_NS5_IJNSA_ILi0EEESR_SR_EEEEENS5_IJNS4_10UnderscoreESU_SU_EEEEENS4_13SM90_TMA_LOADENS4_14ComposedLayoutINS4_7SwizzleILi1ELi4ELi3EEENS4_18smem_ptr_flag_bitsILi8EEENSQ_INS5_IJNSA_ILi8EEESH_EEENS5_IJSH_SB_EEEEEEEvNS4_8identityESX_S17_vS18_EENS_8epilogue10collective6detail29Sm90TmaWarpSpecializedAdapterINS1B_15DefaultEpilogueIaSJ_SJ_NS1A_6thread17LinearCombinationIaLi1EiiLNS1F_9ScaleType4KindE0ELNS_15FloatRoundStyleE2EaEENS1_15EpilogueDefaultEEEEEvvEEEEvNT_6ParamsE,"aw",@nobits
	.sectionflags	@""
	.align	16
	.zero		1024


//--------------------- .nv.shared.reserved.0     --------------------------
	.section	.nv.shared.reserved.0,"aw",@nobits
	.weak		__nv_reservedSMEM_offset_0_alias
	.size		__nv_reservedSMEM_offset_0_alias, 0, 0
	.other		__nv_reservedSMEM_offset_0_alias,@"STO_CUDA_RESERVED_SHARED STV_DEFAULT"
__nv_reservedSMEM_offset_0_alias:
	.zero		0


//--------------------- .nv.global                --------------------------
	.section	.nv.global,"aw",@nobits
.nv.global:
	.type		_ZN40_INTERNAL_17d21fcf_4_k_cu_75cb837e_240064cute1_E,@object
	.size		_ZN40_INTERNAL_17d21fcf_4_k_cu_75cb837e_240064cute1_E,(_ZN40_INTERNAL_17d21fcf_4_k_cu_75cb837e_240064cuda3std3__45__cpo6cbeginE - _ZN40_INTERNAL_17d21fcf_4_k_cu_75cb837e_240064cute1_E)
_ZN40_INTERNAL_17d21fcf_4_k_cu_75cb837e_240064cute1_E:
	.zero		1
	.type		_ZN40_INTERNAL_17d21fcf_4_k_cu_75cb837e_240064cuda3std3__45__cpo6cbeginE,@object
	.size		_ZN40_INTERNAL_17d21fcf_4_k_cu_75cb837e_240064cuda3std3__45__cpo6cbeginE,(_ZN40_INTERNAL_17d21fcf_4_k_cu_75cb837e_240064cuda3std3__48in_placeE - _ZN40_INTERNAL_17d21fcf_4_k_cu_75cb837e_240064cuda3std3__45__cpo6cbeginE)
_ZN40_INTERNAL_17d21fcf_4_k_cu_75cb837e_240064cuda3std3__45__cpo6cbeginE:
	.zero		1
	.type		_ZN40_INTERNAL_17d21fcf_4_k_cu_75cb837e_240064cuda3std3__48in_placeE,@object
	.size		_ZN40_INTERNAL_17d21fcf_4_k_cu_75cb837e_240064cuda3std3__48in_placeE,(_ZN40_INTERNAL_17d21fcf_4_k_cu_75cb837e_240064cuda3std6ranges3__45__cpo9iter_moveE - _ZN40_INTERNAL_17d21fcf_4_k_cu_75cb837e_240064cuda3std3__48in_placeE)
_ZN40_INTERNAL_17d21fcf_4_k_cu_75cb837e_240064cuda3std3__48in_placeE:
	.zero		1
	.type		_ZN40_INTERNAL_17d21fcf_4_k_cu_75cb837e_240064cuda3std6ranges3__45__cpo9iter_moveE,@object
	.size		_ZN40_INTERNAL_17d21fcf_4_k_cu_75cb837e_240064cuda3std6ranges3__45__cpo9iter_moveE,(_ZN40_INTERNAL_17d21fcf_4_k_cu_75cb837e_240064cuda3std3__45__cpo5beginE - _ZN40_INTERNAL_17d21fcf_4_k_cu_75cb837e_240064cuda3std6ranges3__45__cpo9iter_moveE)
_ZN40_INTERNAL_17d21fcf_4_k_cu_75cb837e_240064cuda3std6ranges3__45__cpo9iter_moveE:
	.zero		1
	.type		_ZN40_INTERNAL_17d21fcf_4_k_cu_75cb837e_240064cuda3std3__45__cpo5beginE,@object
	.size		_ZN40_INTERNAL_17d21fcf_4_k_cu_75cb837e_240064cuda3std3__45__cpo5beginE,(_ZN40_INTERNAL_17d21fcf_4_k_cu_75cb837e_240064cuda3std3__442_GLOBAL__N__17d21fcf_4_k_cu_75cb837e_240066ignoreE - _ZN40_INTERNAL_17d21fcf_4_k_cu_75cb837e_240064cuda3std3__45__cpo5beginE)
_ZN40_INTERNAL_17d21fcf_4_k_cu_75cb837e_240064cuda3std3__45__cpo5beginE:
	.zero		1
	.type		_ZN40_INTERNAL_17d21fcf_4_k_cu_75cb837e_240064cuda3std3__442_GLOBAL__N__17d21fcf_4_k_cu_75cb837e_240066ignoreE,@object
	.size		_ZN40_INTERNAL_17d21fcf_4_k_cu_75cb837e_240064cuda3std3__442_GLOBAL__N__17d21fcf_4_k_cu_75cb837e_240066ignoreE,(_ZN40_INTERNAL_17d21fcf_4_k_cu_75cb837e_240064cute7productE - _ZN40_INTERNAL_17d21fcf_4_k_cu_75cb837e_240064cuda3std3__442_GLOBAL__N__17d21fcf_4_k_cu_75cb837e_240066ignoreE)
_ZN40_INTERNAL_17d21fcf_4_k_cu_75cb837e_240064cuda3std3__442_GLOBAL__N__17d21fcf_4_k_cu_75cb837e_240066ignoreE:
	.zero		1
	.type		_ZN40_INTERNAL_17d21fcf_4_k_cu_75cb837e_240064cute7productE,@object
	.size		_ZN40_INTERNAL_17d21fcf_4_k_cu_75cb837e_240064cute7productE,(_ZN40_INTERNAL_17d21fcf_4_k_cu_75cb837e_240064cuda3std3__45__cpo3endE - _ZN40_INTERNAL_17d21fcf_4_k_cu_75cb837e_240064cute7productE)
_ZN40_INTERNAL_17d21fcf_4_k_cu_75cb837e_240064cute7productE:
	.zero		1
	.type		_ZN40_INTERNAL_17d21fcf_4_k_cu_75cb837e_240064cuda3std3__45__cpo3endE,@object
	.size		_ZN40_INTERNAL_17d21fcf_4_k_cu_75cb837e_240064cuda3std3__45__cpo3endE,(_ZN40_INTERNAL_17d21fcf_4_k_cu_75cb837e_240064cuda3std3__419piecewise_constructE - _ZN40_INTERNAL_17d21fcf_4_k_cu_75cb837e_240064cuda3std3__45__cpo3endE)
_ZN40_INTERNAL_17d21fcf_4_k_cu_75cb837e_240064cuda3std3__45__cpo3endE:
	.zero		1
	.type		_ZN40_INTERNAL_17d21fcf_4_k_cu_75cb837e_240064cuda3std3__419piecewise_constructE,@object
	.size		_ZN40_INTERNAL_17d21fcf_4_k_cu_75cb837e_240064cuda3std3__419piecewise_constructE,(_ZN40_INTERNAL_17d21fcf_4_k_cu_75cb837e_240064cuda3std3__45__cpo4cendE - _ZN40_INTERNAL_17d21fcf_4_k_cu_75cb837e_240064cuda3std3__419piecewise_constructE)
_ZN40_INTERNAL_17d21fcf_4_k_cu_75cb837e_240064cuda3std3__419piecewise_constructE:
	.zero		1
	.type		_ZN40_INTERNAL_17d21fcf_4_k_cu_75cb837e_240064cuda3std3__45__cpo4cendE,@object
	.size		_ZN40_INTERNAL_17d21fcf_4_k_cu_75cb837e_240064cuda3std3__45__cpo4cendE,(_ZN40_INTERNAL_17d21fcf_4_k_cu_75cb837e_240064cuda3std6ranges3__45__cpo4swapE - _ZN40_INTERNAL_17d21fcf_4_k_cu_75cb837e_240064cuda3std3__45__cpo4cendE)
_ZN40_INTERNAL_17d21fcf_4_k_cu_75cb837e_240064cuda3std3__45__cpo4cendE:
	.zero		1
	.type		_ZN40_INTERNAL_17d21fcf_4_k_cu_75cb837e_240064cuda3std6ranges3__45__cpo4swapE,@object
	.size		_ZN40_INTERNAL_17d21fcf_4_k_cu_75cb837e_240064cuda3std6ranges3__45__cpo4swapE,(.L_8 - _ZN40_INTERNAL_17d21fcf_4_k_cu_75cb837e_240064cuda3std6ranges3__45__cpo4swapE)
_ZN40_INTERNAL_17d21fcf_4_k_cu_75cb837e_240064cuda3std6ranges3__45__cpo4swapE:
	.zero		1
.L_8:


//--------------------- .nv.constant0._ZN7cutlass13device_kernelINS_4gemm6kernel13GemmUniversalIN4cute5tupleIJiiiiEEENS1_10collective13CollectiveMmaINS1_34MainloopSm90TmaGmmaWarpSpecializedILi6ENS5_IJNS4_1CILi1EEESB_SB_EEENS1_32KernelTmaWarpSpecializedPingpongEEENS5_IJNSA_ILi64EEENSA_ILi256EEENSA_ILi32EEEEEEaNS5_IJlSB_lEEEaSJ_NS4_8TiledMMAINS4_8MMA_AtomIJNS4_4SM904GMMA27MMA_64x256x32_S32S8S8_SS_TNEEEENS4_6LayoutISC_NS5_IJNSA_ILi0EEESR_SR_EEEEENS5_IJNS4_10UnderscoreESU_SU_EEEEENS4_13SM90_TMA_LOADENS4_14ComposedLayoutINS4_7SwizzleILi1ELi4ELi3EEENS4_18smem_ptr_flag_bitsILi8EEENSQ_INS5_IJNSA_ILi8EEESH_EEENS5_IJSH_SB_EEEEEEEvNS4_8identityESX_S17_vS18_EENS_8epilogue10collective6detail29Sm90TmaWarpSpecializedAdapterINS1B_15DefaultEpilogueIaSJ_SJ_NS1A_6thread17LinearCombinationIaLi1EiiLNS1F_9ScaleType4KindE0ELNS_15FloatRoundStyleE2EaEENS1_15EpilogueDefaultEEEEEvvEEEEvNT_6ParamsE --------------------------
	.section	.nv.constant0._ZN7cutlass13device_kernelINS_4gemm6kernel13GemmUniversalIN4cute5tupleIJiiiiEEENS1_10collective13CollectiveMmaINS1_34MainloopSm90TmaGmmaWarpSpecializedILi6ENS5_IJNS4_1CILi1EEESB_SB_EEENS1_32KernelTmaWarpSpecializedPingpongEEENS5_IJNSA_ILi64EEENSA_ILi256EEENSA_ILi32EEEEEEaNS5_IJlSB_lEEEaSJ_NS4_8TiledMMAINS4_8MMA_AtomIJNS4_4SM904GMMA27MMA_64x256x32_S32S8S8_SS_TNEEEENS4_6LayoutISC_NS5_IJNSA_ILi0EEESR_SR_EEEEENS5_IJNS4_10UnderscoreESU_SU_EEEEENS4_13SM90_TMA_LOADENS4_14ComposedLayoutINS4_7SwizzleILi1ELi4ELi3EEENS4_18smem_ptr_flag_bitsILi8EEENSQ_INS5_IJNSA_ILi8EEESH_EEENS5_IJSH_SB_EEEEEEEvNS4_8identityESX_S17_vS18_EENS_8epilogue10collective6detail29Sm90TmaWarpSpecializedAdapterINS1B_15DefaultEpilogueIaSJ_SJ_NS1A_6thread17LinearCombinationIaLi1EiiLNS1F_9ScaleType4KindE0ELNS_15FloatRoundStyleE2EaEENS1_15EpilogueDefaultEEEEEvvEEEEvNT_6ParamsE,"a",@progbits
	.sectionflags	@""
	.align	4
.nv.constant0._ZN7cutlass13device_kernelINS_4gemm6kernel13GemmUniversalIN4cute5tupleIJiiiiEEENS1_10collective13CollectiveMmaINS1_34MainloopSm90TmaGmmaWarpSpecializedILi6ENS5_IJNS4_1CILi1EEESB_SB_EEENS1_32KernelTmaWarpSpecializedPingpongEEENS5_IJNSA_ILi64EEENSA_ILi256EEENSA_ILi32EEEEEEaNS5_IJlSB_lEEEaSJ_NS4_8TiledMMAINS4_8MMA_AtomIJNS4_4SM904GMMA27MMA_64x256x32_S32S8S8_SS_TNEEEENS4_6LayoutISC_NS5_IJNSA_ILi0EEESR_SR_EEEEENS5_IJNS4_10UnderscoreESU_SU_EEEEENS4_13SM90_TMA_LOADENS4_14ComposedLayoutINS4_7SwizzleILi1ELi4ELi3EEENS4_18smem_ptr_flag_bitsILi8EEENSQ_INS5_IJNSA_ILi8EEESH_EEENS5_IJSH_SB_EEEEEEEvNS4_8identityESX_S17_vS18_EENS_8epilogue10collective6detail29Sm90TmaWarpSpecializedAdapterINS1B_15DefaultEpilogueIaSJ_SJ_NS1A_6thread17LinearCombinationIaLi1EiiLNS1F_9ScaleType4KindE0ELNS_15FloatRoundStyleE2EaEENS1_15EpilogueDefaultEEEEEvvEEEEvNT_6ParamsE:
	.zero		1664


//--------------------- SYMBOLS --------------------------

	.type		.nv.reservedSmem.offset0,@object
	.size		.nv.reservedSmem.offset0,0x4
	.type		__assertfail,@function
